//
// Generated by NVIDIA NVVM Compiler
//
// Compiler Build ID: CL-36424714
// Cuda compilation tools, release 13.0, V13.0.88
// Based on NVVM 20.0.0
//

.version 9.0
.target sm_100
.address_size 64

	// .globl	evaluation
.global .align 1 .b8 truth_values[3000000];
.global .align 8 .b8 links[72000000];

.visible .entry evaluation(
	.param .u64 .ptr .align 1 evaluation_param_0,
	.param .u64 .ptr .align 1 evaluation_param_1,
	.param .u64 .ptr .align 1 evaluation_param_2,
	.param .u64 .ptr .align 1 evaluation_param_3,
	.param .u64 .ptr .align 1 evaluation_param_4,
	.param .u64 .ptr .align 1 evaluation_param_5,
	.param .u32 evaluation_param_6,
	.param .u32 evaluation_param_7,
	.param .u64 .ptr .align 1 evaluation_param_8,
	.param .u64 .ptr .align 1 evaluation_param_9,
	.param .u64 .ptr .align 1 evaluation_param_10,
	.param .u64 .ptr .align 1 evaluation_param_11,
	.param .u64 .ptr .align 1 evaluation_param_12,
	.param .u64 .ptr .align 1 evaluation_param_13,
	.param .u64 .ptr .align 1 evaluation_param_14,
	.param .u64 .ptr .align 1 evaluation_param_15,
	.param .u64 .ptr .align 1 evaluation_param_16,
	.param .u64 .ptr .align 1 evaluation_param_17,
	.param .u64 .ptr .align 1 evaluation_param_18,
	.param .u32 evaluation_param_19,
	.param .u32 evaluation_param_20
)
{
	.local .align 16 .b8 	__local_depot0[80];
	.reg .b64 	%SP;
	.reg .b64 	%SPL;
	.reg .pred 	%p<115>;
	.reg .b16 	%rs<61>;
	.reg .b32 	%r<159>;
	.reg .b64 	%rd<289>;
	.reg .b64 	%fd<18>;

	mov.u64 	%SPL, __local_depot0;
	ld.param.u64 	%rd104, [evaluation_param_0];
	ld.param.u64 	%rd105, [evaluation_param_1];
	ld.param.u64 	%rd106, [evaluation_param_2];
	ld.param.u64 	%rd107, [evaluation_param_3];
	ld.param.u64 	%rd108, [evaluation_param_4];
	ld.param.u64 	%rd109, [evaluation_param_5];
	ld.param.u32 	%r155, [evaluation_param_6];
	ld.param.u32 	%r37, [evaluation_param_7];
	ld.param.u64 	%rd94, [evaluation_param_8];
	ld.param.u64 	%rd110, [evaluation_param_9];
	ld.param.u64 	%rd95, [evaluation_param_10];
	ld.param.u64 	%rd97, [evaluation_param_12];
	ld.param.u64 	%rd98, [evaluation_param_13];
	ld.param.u64 	%rd99, [evaluation_param_14];
	ld.param.u32 	%r38, [evaluation_param_19];
	ld.param.u32 	%r39, [evaluation_param_20];
	cvta.to.global.u64 	%rd1, %rd110;
	cvta.to.global.u64 	%rd2, %rd108;
	cvta.to.global.u64 	%rd3, %rd105;
	cvta.to.global.u64 	%rd4, %rd106;
	cvta.to.global.u64 	%rd5, %rd107;
	cvta.to.global.u64 	%rd6, %rd104;
	cvta.to.global.u64 	%rd7, %rd109;
	add.u64 	%rd8, %SPL, 0;
	mov.u32 	%r40, %tid.x;
	mov.u32 	%r41, %ntid.x;
	mov.u32 	%r42, %ctaid.x;
	mad.lo.s32 	%r153, %r41, %r42, %r40;
	setp.ge.s32 	%p13, %r153, %r39;
	@%p13 bra 	$L__BB0_127;
	mov.b32 	%r43, -1;
	st.local.u32 	[%rd8], %r43;
	st.local.u32 	[%rd8+40], %r43;
	cvt.s64.s32 	%rd268, %r37;
	mul.wide.s32 	%rd112, %r37, 4;
	add.s64 	%rd113, %rd7, %rd112;
	ld.global.u32 	%r151, [%rd113];
	add.s64 	%rd114, %rd6, %rd112;
	ld.global.u32 	%r146, [%rd114];
	setp.eq.s32 	%p14, %r146, -1;
	@%p14 bra 	$L__BB0_10;
	ld.param.u64 	%rd263, [evaluation_param_11];
	cvta.to.global.u64 	%rd10, %rd94;
	cvta.to.global.u64 	%rd11, %rd95;
	cvta.to.global.u64 	%rd12, %rd263;
	cvta.to.global.u64 	%rd13, %rd97;
	cvta.to.global.u64 	%rd14, %rd98;
	cvta.to.global.u64 	%rd15, %rd99;
	mov.b32 	%r152, 0;
	mov.u32 	%r149, %r37;
$L__BB0_3:
	mov.u32 	%r7, %r149;
	mov.u64 	%rd16, %rd268;
	mov.u32 	%r149, %r146;
	cvt.s64.s32 	%rd268, %r149;
	mul.wide.s32 	%rd115, %r149, 4;
	add.s64 	%rd116, %rd5, %rd115;
	ld.global.u32 	%r45, [%rd116];
	setp.gt.u32 	%p15, %r45, 9;
	@%p15 bra 	$L__BB0_9;
	mov.b32 	%r46, 1;
	shl.b32 	%r47, %r46, %r45;
	and.b32  	%r48, %r47, 518;
	setp.ne.s32 	%p16, %r48, 0;
	@%p16 bra 	$L__BB0_7;
	mov.b32 	%r49, 1;
	shl.b32 	%r50, %r49, %r45;
	and.b32  	%r51, %r50, 24;
	setp.ne.s32 	%p17, %r51, 0;
	@%p17 bra 	$L__BB0_6;
	bra.uni 	$L__BB0_9;
$L__BB0_6:
	shl.b64 	%rd123, %rd268, 2;
	add.s64 	%rd124, %rd2, %rd123;
	ld.global.u32 	%r55, [%rd124];
	mul.wide.s32 	%rd125, %r55, 4;
	add.s64 	%rd126, %rd1, %rd125;
	ld.global.u32 	%r56, [%rd126];
	div.s32 	%r9, %r153, %r56;
	mul.lo.s32 	%r57, %r9, %r56;
	sub.s32 	%r58, %r153, %r57;
	add.s64 	%rd127, %rd10, %rd125;
	ld.global.u32 	%r59, [%rd127];
	add.s32 	%r60, %r59, %r58;
	mul.wide.s32 	%rd128, %r60, 4;
	add.s64 	%rd129, %rd11, %rd128;
	ld.global.u32 	%r61, [%rd129];
	mul.wide.s32 	%rd130, %r152, 40;
	add.s64 	%rd131, %rd8, %rd130;
	st.local.u32 	[%rd131], %r61;
	mul.wide.s32 	%rd132, %r61, 8;
	add.s64 	%rd133, %rd12, %rd132;
	ld.global.f64 	%fd3, [%rd133];
	st.local.f64 	[%rd131+8], %fd3;
	add.s64 	%rd134, %rd13, %rd132;
	ld.global.f64 	%fd4, [%rd134];
	st.local.f64 	[%rd131+16], %fd4;
	add.s64 	%rd135, %rd14, %rd132;
	ld.global.f64 	%fd5, [%rd135];
	st.local.f64 	[%rd131+24], %fd5;
	add.s64 	%rd136, %rd15, %rd132;
	ld.global.f64 	%fd6, [%rd136];
	st.local.f64 	[%rd131+32], %fd6;
	shl.b64 	%rd137, %rd16, 2;
	add.s64 	%rd138, %rd7, %rd137;
	ld.global.u32 	%r62, [%rd138];
	mad.lo.s32 	%r151, %r62, %r58, %r151;
	add.s32 	%r152, %r152, 1;
	mov.u32 	%r153, %r9;
	bra.uni 	$L__BB0_9;
$L__BB0_7:
	shl.b64 	%rd117, %rd268, 2;
	add.s64 	%rd118, %rd4, %rd117;
	ld.global.u32 	%r52, [%rd118];
	setp.ne.s32 	%p18, %r52, %r7;
	@%p18 bra 	$L__BB0_9;
	shl.b64 	%rd119, %rd268, 2;
	add.s64 	%rd120, %rd3, %rd119;
	ld.global.u32 	%r53, [%rd120];
	mul.wide.s32 	%rd121, %r53, 4;
	add.s64 	%rd122, %rd7, %rd121;
	ld.global.u32 	%r54, [%rd122];
	add.s32 	%r151, %r54, %r151;
$L__BB0_9:
	shl.b64 	%rd139, %rd268, 2;
	add.s64 	%rd140, %rd6, %rd139;
	ld.global.u32 	%r146, [%rd140];
	setp.ne.s32 	%p19, %r146, -1;
	@%p19 bra 	$L__BB0_3;
$L__BB0_10:
	setp.gt.s32 	%p20, %r155, %r37;
	@%p20 bra 	$L__BB0_120;
	add.s32 	%r18, %r151, -1;
	mov.u64 	%rd145, links;
	mov.u64 	%rd148, truth_values;
$L__BB0_12:
	mov.u32 	%r19, %r155;
	sub.s32 	%r64, %r19, %r37;
	add.s32 	%r20, %r64, %r18;
	mul.wide.s32 	%rd141, %r19, 4;
	add.s64 	%rd142, %rd5, %rd141;
	ld.global.u32 	%r63, [%rd142];
	cvt.s64.s32 	%rd143, %r20;
	mul.wide.s32 	%rd144, %r20, 24;
	add.s64 	%rd18, %rd145, %rd144;
	cvta.global.u64 	%rd146, %rd145;
	add.s64 	%rd19, %rd146, %rd144;
	mov.b64 	%rd147, 0;
	st.global.u64 	[%rd18], %rd147;
	st.global.u64 	[%rd18+8], %rd19;
	mov.b32 	%r65, -1;
	st.global.v2.u32 	[%rd18+16], {%r65, %r65};
	add.s64 	%rd20, %rd148, %rd143;
	setp.gt.s32 	%p21, %r63, 3;
	@%p21 bra 	$L__BB0_39;
	setp.gt.s32 	%p27, %r63, 1;
	@%p27 bra 	$L__BB0_30;
	setp.eq.s32 	%p30, %r63, 0;
	@%p30 bra 	$L__BB0_112;
	setp.eq.s32 	%p31, %r63, 1;
	@%p31 bra 	$L__BB0_16;
	bra.uni 	$L__BB0_118;
$L__BB0_16:
	ld.global.u8 	%rs12, [%rd20+-1];
	setp.eq.s16 	%p92, %rs12, 0;
	add.s64 	%rd51, %rd4, %rd141;
	mov.pred 	%p113, 0;
	@%p92 bra 	$L__BB0_18;
	ld.global.u32 	%r126, [%rd51];
	mul.wide.s32 	%rd229, %r126, 4;
	add.s64 	%rd230, %rd7, %rd229;
	ld.global.s32 	%rd231, [%rd230];
	not.b64 	%rd232, %rd231;
	add.s64 	%rd233, %rd20, %rd232;
	ld.global.u8 	%rs48, [%rd233];
	setp.ne.s16 	%p113, %rs48, 0;
$L__BB0_18:
	selp.u16 	%rs60, 1, 0, %p113;
	selp.u32 	%r29, 1, 0, %p113;
	cvt.u32.u16 	%r127, %rs12;
	cvt.s32.s8 	%r128, %r127;
	setp.ne.s32 	%p93, %r128, %r29;
	@%p93 bra 	$L__BB0_23;
	ld.global.v2.u32 	{%r129, %r130}, [%rd18+-8];
	st.global.v2.u32 	[%rd18+16], {%r129, %r130};
	mov.b64 	%rd277, 0;
	st.global.u64 	[%rd18], %rd277;
	st.global.u64 	[%rd18+8], %rd19;
	ld.global.u64 	%rd52, [%rd18+-24];
	setp.eq.s64 	%p94, %rd52, 0;
	@%p94 bra 	$L__BB0_21;
	ld.global.u64 	%rd235, [%rd18+-16];
	st.u64 	[%rd52+8], %rd235;
	ld.global.u64 	%rd277, [%rd18+-24];
$L__BB0_21:
	setp.eq.s64 	%p95, %rd277, 0;
	@%p95 bra 	$L__BB0_23;
	ld.global.u64 	%rd236, [%rd18+8];
	st.u64 	[%rd236], %rd277;
	ld.u64 	%rd237, [%rd277+8];
	st.global.u64 	[%rd18+8], %rd237;
$L__BB0_23:
	ld.global.u32 	%r131, [%rd51];
	mul.wide.s32 	%rd238, %r131, 4;
	add.s64 	%rd239, %rd7, %rd238;
	ld.global.s32 	%rd240, [%rd239];
	not.b64 	%rd241, %rd240;
	cvt.u32.u64 	%r30, %rd241;
	add.s64 	%rd242, %rd20, %rd241;
	ld.global.s8 	%r132, [%rd242];
	setp.ne.s32 	%p96, %r132, %r29;
	@%p96 bra 	$L__BB0_119;
	mul.wide.s32 	%rd55, %r30, 24;
	add.s64 	%rd279, %rd19, %rd55;
	ld.global.u32 	%r133, [%rd18+16];
	setp.ne.s32 	%p97, %r133, -1;
	@%p97 bra 	$L__BB0_29;
	ld.global.u32 	%r134, [%rd18+20];
	setp.ne.s32 	%p98, %r134, -1;
	@%p98 bra 	$L__BB0_29;
	add.s64 	%rd57, %rd18, %rd55;
	ld.global.v2.u32 	{%r135, %r136}, [%rd57+16];
	st.global.v2.u32 	[%rd18+16], {%r135, %r136};
	mov.b64 	%rd279, 0;
	st.global.u64 	[%rd18], %rd279;
	st.global.u64 	[%rd18+8], %rd19;
	ld.global.u64 	%rd58, [%rd57];
	setp.eq.s64 	%p99, %rd58, 0;
	@%p99 bra 	$L__BB0_28;
	ld.global.u64 	%rd244, [%rd57+8];
	st.u64 	[%rd58+8], %rd244;
	ld.global.u64 	%rd279, [%rd57];
$L__BB0_28:
	setp.eq.s64 	%p100, %rd279, 0;
	@%p100 bra 	$L__BB0_119;
$L__BB0_29:
	ld.global.u64 	%rd245, [%rd18+8];
	st.u64 	[%rd245], %rd279;
	ld.u64 	%rd246, [%rd279+8];
	st.global.u64 	[%rd18+8], %rd246;
	bra.uni 	$L__BB0_119;
$L__BB0_30:
	setp.eq.s32 	%p28, %r63, 2;
	@%p28 bra 	$L__BB0_96;
	setp.eq.s32 	%p29, %r63, 3;
	@%p29 bra 	$L__BB0_32;
	bra.uni 	$L__BB0_118;
$L__BB0_32:
	add.s64 	%rd189, %rd3, %rd141;
	ld.global.u32 	%r94, [%rd189];
	mul.wide.s32 	%rd190, %r94, 4;
	add.s64 	%rd191, %rd7, %rd190;
	ld.global.u32 	%r21, [%rd191];
	add.s64 	%rd21, %rd2, %rd141;
	ld.global.u32 	%r95, [%rd21];
	mul.wide.s32 	%rd192, %r95, 4;
	add.s64 	%rd193, %rd1, %rd192;
	ld.global.u32 	%r96, [%rd193];
	setp.lt.s32 	%p65, %r96, 1;
	mov.b16 	%rs60, 1;
	@%p65 bra 	$L__BB0_119;
	mov.b16 	%rs55, 1;
	mov.b32 	%r156, 0;
	mov.u16 	%rs60, %rs55;
$L__BB0_34:
	and.b16  	%rs36, %rs60, 255;
	setp.eq.s16 	%p67, %rs36, 0;
	mul.lo.s32 	%r98, %r156, %r21;
	not.b32 	%r23, %r98;
	add.s32 	%r99, %r20, %r23;
	cvt.s64.s32 	%rd194, %r99;
	mov.u64 	%rd195, truth_values;
	add.s64 	%rd196, %rd195, %rd194;
	ld.global.u8 	%rs4, [%rd196];
	mov.pred 	%p109, 0;
	@%p67 bra 	$L__BB0_36;
	setp.ne.s16 	%p109, %rs4, 0;
$L__BB0_36:
	selp.u16 	%rs60, 1, 0, %p109;
	setp.ne.s16 	%p68, %rs4, 0;
	@%p68 bra 	$L__BB0_66;
	and.b16  	%rs39, %rs55, 255;
	setp.ne.s16 	%p74, %rs39, 0;
	@%p74 bra 	$L__BB0_59;
	ld.global.u32 	%r105, [%rd18+16];
	setp.eq.s32 	%p110, %r105, -1;
	bra.uni 	$L__BB0_60;
$L__BB0_39:
	setp.gt.s32 	%p22, %r63, 7;
	@%p22 bra 	$L__BB0_43;
	setp.eq.s32 	%p25, %r63, 4;
	@%p25 bra 	$L__BB0_74;
	setp.eq.s32 	%p26, %r63, 7;
	@%p26 bra 	$L__BB0_42;
	bra.uni 	$L__BB0_118;
$L__BB0_42:
	ld.local.f64 	%fd17, [%rd8+8];
	setp.ge.f64 	%p37, %fd17, 0d4096A80000000000;
	setp.le.f64 	%p38, %fd17, 0d409C200000000000;
	and.pred  	%p39, %p37, %p38;
	selp.u16 	%rs60, 1, 0, %p39;
	bra.uni 	$L__BB0_118;
$L__BB0_43:
	setp.eq.s32 	%p23, %r63, 8;
	@%p23 bra 	$L__BB0_116;
	setp.eq.s32 	%p24, %r63, 9;
	@%p24 bra 	$L__BB0_45;
	bra.uni 	$L__BB0_118;
$L__BB0_45:
	ld.global.u8 	%rs14, [%rd20+-1];
	setp.ne.s16 	%p41, %rs14, 0;
	add.s64 	%rd62, %rd4, %rd141;
	mov.pred 	%p114, -1;
	@%p41 bra 	$L__BB0_47;
	ld.global.u32 	%r66, [%rd62];
	mul.wide.s32 	%rd150, %r66, 4;
	add.s64 	%rd151, %rd7, %rd150;
	ld.global.s32 	%rd152, [%rd151];
	not.b64 	%rd153, %rd152;
	add.s64 	%rd154, %rd20, %rd153;
	ld.global.u8 	%rs24, [%rd154];
	setp.ne.s16 	%p114, %rs24, 0;
$L__BB0_47:
	selp.u16 	%rs60, 1, 0, %p114;
	selp.u32 	%r31, 1, 0, %p114;
	cvt.u32.u16 	%r67, %rs14;
	cvt.s32.s8 	%r68, %r67;
	setp.ne.s32 	%p42, %r68, %r31;
	@%p42 bra 	$L__BB0_52;
	ld.global.v2.u32 	{%r69, %r70}, [%rd18+-8];
	st.global.v2.u32 	[%rd18+16], {%r69, %r70};
	mov.b64 	%rd280, 0;
	st.global.u64 	[%rd18], %rd280;
	st.global.u64 	[%rd18+8], %rd19;
	ld.global.u64 	%rd63, [%rd18+-24];
	setp.eq.s64 	%p43, %rd63, 0;
	@%p43 bra 	$L__BB0_50;
	ld.global.u64 	%rd156, [%rd18+-16];
	st.u64 	[%rd63+8], %rd156;
	ld.global.u64 	%rd280, [%rd18+-24];
$L__BB0_50:
	setp.eq.s64 	%p44, %rd280, 0;
	@%p44 bra 	$L__BB0_52;
	ld.global.u64 	%rd157, [%rd18+8];
	st.u64 	[%rd157], %rd280;
	ld.u64 	%rd158, [%rd280+8];
	st.global.u64 	[%rd18+8], %rd158;
$L__BB0_52:
	ld.global.u32 	%r71, [%rd62];
	mul.wide.s32 	%rd159, %r71, 4;
	add.s64 	%rd160, %rd7, %rd159;
	ld.global.s32 	%rd161, [%rd160];
	not.b64 	%rd162, %rd161;
	cvt.u32.u64 	%r32, %rd162;
	add.s64 	%rd163, %rd20, %rd162;
	ld.global.s8 	%r72, [%rd163];
	setp.ne.s32 	%p45, %r72, %r31;
	@%p45 bra 	$L__BB0_119;
	mul.wide.s32 	%rd66, %r32, 24;
	add.s64 	%rd282, %rd19, %rd66;
	ld.global.u32 	%r73, [%rd18+16];
	setp.ne.s32 	%p46, %r73, -1;
	@%p46 bra 	$L__BB0_58;
	ld.global.u32 	%r74, [%rd18+20];
	setp.ne.s32 	%p47, %r74, -1;
	@%p47 bra 	$L__BB0_58;
	add.s64 	%rd68, %rd18, %rd66;
	ld.global.v2.u32 	{%r75, %r76}, [%rd68+16];
	st.global.v2.u32 	[%rd18+16], {%r75, %r76};
	mov.b64 	%rd282, 0;
	st.global.u64 	[%rd18], %rd282;
	st.global.u64 	[%rd18+8], %rd19;
	ld.global.u64 	%rd69, [%rd68];
	setp.eq.s64 	%p48, %rd69, 0;
	@%p48 bra 	$L__BB0_57;
	ld.global.u64 	%rd165, [%rd68+8];
	st.u64 	[%rd69+8], %rd165;
	ld.global.u64 	%rd282, [%rd68];
$L__BB0_57:
	setp.eq.s64 	%p49, %rd282, 0;
	@%p49 bra 	$L__BB0_119;
$L__BB0_58:
	ld.global.u64 	%rd166, [%rd18+8];
	st.u64 	[%rd166], %rd282;
	ld.u64 	%rd167, [%rd282+8];
	st.global.u64 	[%rd18+8], %rd167;
	bra.uni 	$L__BB0_119;
$L__BB0_59:
	mov.b64 	%rd201, 0;
	st.global.u64 	[%rd18], %rd201;
	st.global.u64 	[%rd18+8], %rd19;
	mov.b32 	%r104, -1;
	st.global.v2.u32 	[%rd18+16], {%r104, %r104};
	mov.pred 	%p110, -1;
$L__BB0_60:
	mul.wide.s32 	%rd22, %r23, 24;
	add.s64 	%rd270, %rd19, %rd22;
	not.pred 	%p76, %p110;
	@%p76 bra 	$L__BB0_65;
	ld.global.u32 	%r106, [%rd18+20];
	setp.ne.s32 	%p77, %r106, -1;
	@%p77 bra 	$L__BB0_65;
	add.s64 	%rd24, %rd18, %rd22;
	ld.global.v2.u32 	{%r107, %r108}, [%rd24+16];
	st.global.v2.u32 	[%rd18+16], {%r107, %r108};
	mov.b64 	%rd270, 0;
	st.global.u64 	[%rd18], %rd270;
	st.global.u64 	[%rd18+8], %rd19;
	ld.global.u64 	%rd25, [%rd24];
	setp.eq.s64 	%p78, %rd25, 0;
	@%p78 bra 	$L__BB0_64;
	ld.global.u64 	%rd203, [%rd24+8];
	st.u64 	[%rd25+8], %rd203;
	ld.global.u64 	%rd270, [%rd24];
$L__BB0_64:
	setp.eq.s64 	%p79, %rd270, 0;
	mov.b16 	%rs55, 0;
	@%p79 bra 	$L__BB0_73;
$L__BB0_65:
	ld.global.u64 	%rd204, [%rd18+8];
	st.u64 	[%rd204], %rd270;
	ld.u64 	%rd205, [%rd270+8];
	st.global.u64 	[%rd18+8], %rd205;
	mov.b16 	%rs55, 0;
	bra.uni 	$L__BB0_73;
$L__BB0_66:
	not.pred 	%p69, %p109;
	@%p69 bra 	$L__BB0_73;
	mul.wide.s32 	%rd29, %r23, 24;
	add.s64 	%rd272, %rd19, %rd29;
	ld.global.u32 	%r100, [%rd18+16];
	setp.ne.s32 	%p70, %r100, -1;
	@%p70 bra 	$L__BB0_72;
	ld.global.u32 	%r101, [%rd18+20];
	setp.ne.s32 	%p71, %r101, -1;
	@%p71 bra 	$L__BB0_72;
	add.s64 	%rd31, %rd18, %rd29;
	ld.global.v2.u32 	{%r102, %r103}, [%rd31+16];
	st.global.v2.u32 	[%rd18+16], {%r102, %r103};
	mov.b64 	%rd272, 0;
	st.global.u64 	[%rd18], %rd272;
	st.global.u64 	[%rd18+8], %rd19;
	ld.global.u64 	%rd32, [%rd31];
	setp.eq.s64 	%p72, %rd32, 0;
	@%p72 bra 	$L__BB0_71;
	ld.global.u64 	%rd198, [%rd31+8];
	st.u64 	[%rd32+8], %rd198;
	ld.global.u64 	%rd272, [%rd31];
$L__BB0_71:
	setp.eq.s64 	%p73, %rd272, 0;
	@%p73 bra 	$L__BB0_73;
$L__BB0_72:
	ld.global.u64 	%rd199, [%rd18+8];
	st.u64 	[%rd199], %rd272;
	ld.u64 	%rd200, [%rd272+8];
	st.global.u64 	[%rd18+8], %rd200;
$L__BB0_73:
	add.s32 	%r156, %r156, 1;
	ld.global.u32 	%r109, [%rd21];
	mul.wide.s32 	%rd206, %r109, 4;
	add.s64 	%rd207, %rd1, %rd206;
	ld.global.u32 	%r110, [%rd207];
	setp.lt.s32 	%p80, %r156, %r110;
	@%p80 bra 	$L__BB0_34;
	bra.uni 	$L__BB0_119;
$L__BB0_74:
	add.s64 	%rd169, %rd3, %rd141;
	ld.global.u32 	%r77, [%rd169];
	mul.wide.s32 	%rd170, %r77, 4;
	add.s64 	%rd171, %rd7, %rd170;
	ld.global.u32 	%r25, [%rd171];
	add.s64 	%rd36, %rd2, %rd141;
	ld.global.u32 	%r78, [%rd36];
	mul.wide.s32 	%rd172, %r78, 4;
	add.s64 	%rd173, %rd1, %rd172;
	ld.global.u32 	%r79, [%rd173];
	setp.lt.s32 	%p50, %r79, 1;
	mov.b16 	%rs60, 0;
	@%p50 bra 	$L__BB0_119;
	mov.b16 	%rs60, 0;
	mov.b16 	%rs58, 1;
	mov.b32 	%r157, 0;
$L__BB0_76:
	and.b16  	%rs28, %rs60, 255;
	setp.ne.s16 	%p52, %rs28, 0;
	mul.lo.s32 	%r81, %r157, %r25;
	not.b32 	%r27, %r81;
	add.s32 	%r82, %r20, %r27;
	cvt.s64.s32 	%rd174, %r82;
	mov.u64 	%rd175, truth_values;
	add.s64 	%rd176, %rd175, %rd174;
	ld.global.u8 	%rs9, [%rd176];
	mov.pred 	%p111, -1;
	@%p52 bra 	$L__BB0_78;
	setp.ne.s16 	%p111, %rs9, 0;
$L__BB0_78:
	selp.u16 	%rs60, 1, 0, %p111;
	setp.eq.s16 	%p53, %rs9, 0;
	@%p53 bra 	$L__BB0_88;
	and.b16  	%rs31, %rs58, 255;
	setp.ne.s16 	%p54, %rs31, 0;
	@%p54 bra 	$L__BB0_81;
	ld.global.u32 	%r84, [%rd18+16];
	setp.eq.s32 	%p112, %r84, -1;
	bra.uni 	$L__BB0_82;
$L__BB0_81:
	mov.b64 	%rd177, 0;
	st.global.u64 	[%rd18], %rd177;
	st.global.u64 	[%rd18+8], %rd19;
	mov.b32 	%r83, -1;
	st.global.v2.u32 	[%rd18+16], {%r83, %r83};
	mov.pred 	%p112, -1;
$L__BB0_82:
	mul.wide.s32 	%rd37, %r27, 24;
	add.s64 	%rd274, %rd19, %rd37;
	not.pred 	%p56, %p112;
	@%p56 bra 	$L__BB0_87;
	ld.global.u32 	%r85, [%rd18+20];
	setp.ne.s32 	%p57, %r85, -1;
	@%p57 bra 	$L__BB0_87;
	add.s64 	%rd39, %rd18, %rd37;
	ld.global.v2.u32 	{%r86, %r87}, [%rd39+16];
	st.global.v2.u32 	[%rd18+16], {%r86, %r87};
	mov.b64 	%rd274, 0;
	st.global.u64 	[%rd18], %rd274;
	st.global.u64 	[%rd18+8], %rd19;
	ld.global.u64 	%rd40, [%rd39];
	setp.eq.s64 	%p58, %rd40, 0;
	@%p58 bra 	$L__BB0_86;
	ld.global.u64 	%rd179, [%rd39+8];
	st.u64 	[%rd40+8], %rd179;
	ld.global.u64 	%rd274, [%rd39];
$L__BB0_86:
	setp.eq.s64 	%p59, %rd274, 0;
	mov.b16 	%rs58, 0;
	@%p59 bra 	$L__BB0_95;
$L__BB0_87:
	ld.global.u64 	%rd180, [%rd18+8];
	st.u64 	[%rd180], %rd274;
	ld.u64 	%rd181, [%rd274+8];
	st.global.u64 	[%rd18+8], %rd181;
	mov.b16 	%rs58, 0;
	bra.uni 	$L__BB0_95;
$L__BB0_88:
	@%p111 bra 	$L__BB0_95;
	mul.wide.s32 	%rd44, %r27, 24;
	add.s64 	%rd276, %rd19, %rd44;
	ld.global.u32 	%r88, [%rd18+16];
	setp.ne.s32 	%p60, %r88, -1;
	@%p60 bra 	$L__BB0_94;
	ld.global.u32 	%r89, [%rd18+20];
	setp.ne.s32 	%p61, %r89, -1;
	@%p61 bra 	$L__BB0_94;
	add.s64 	%rd46, %rd18, %rd44;
	ld.global.v2.u32 	{%r90, %r91}, [%rd46+16];
	st.global.v2.u32 	[%rd18+16], {%r90, %r91};
	mov.b64 	%rd276, 0;
	st.global.u64 	[%rd18], %rd276;
	st.global.u64 	[%rd18+8], %rd19;
	ld.global.u64 	%rd47, [%rd46];
	setp.eq.s64 	%p62, %rd47, 0;
	@%p62 bra 	$L__BB0_93;
	ld.global.u64 	%rd183, [%rd46+8];
	st.u64 	[%rd47+8], %rd183;
	ld.global.u64 	%rd276, [%rd46];
$L__BB0_93:
	setp.eq.s64 	%p63, %rd276, 0;
	@%p63 bra 	$L__BB0_95;
$L__BB0_94:
	ld.global.u64 	%rd184, [%rd18+8];
	st.u64 	[%rd184], %rd276;
	ld.u64 	%rd185, [%rd276+8];
	st.global.u64 	[%rd18+8], %rd185;
$L__BB0_95:
	add.s32 	%r157, %r157, 1;
	ld.global.u32 	%r92, [%rd36];
	mul.wide.s32 	%rd186, %r92, 4;
	add.s64 	%rd187, %rd1, %rd186;
	ld.global.u32 	%r93, [%rd187];
	setp.lt.s32 	%p64, %r157, %r93;
	@%p64 bra 	$L__BB0_76;
	bra.uni 	$L__BB0_119;
$L__BB0_96:
	add.s64 	%rd73, %rd4, %rd141;
	ld.global.u32 	%r111, [%rd73];
	mul.wide.s32 	%rd209, %r111, 4;
	add.s64 	%rd210, %rd7, %rd209;
	ld.global.u32 	%r112, [%rd210];
	not.b32 	%r113, %r112;
	add.s32 	%r114, %r20, %r113;
	cvt.s64.s32 	%rd211, %r114;
	mov.u64 	%rd212, truth_values;
	add.s64 	%rd213, %rd212, %rd211;
	ld.global.u8 	%rs42, [%rd213];
	setp.eq.s16 	%p81, %rs42, 0;
	@%p81 bra 	$L__BB0_98;
	ld.global.u8 	%rs43, [%rd20+-1];
	setp.eq.s16 	%p82, %rs43, 0;
	@%p82 bra 	$L__BB0_108;
$L__BB0_98:
	ld.global.v2.u32 	{%r117, %r118}, [%rd18+-8];
	st.global.v2.u32 	[%rd18+16], {%r117, %r118};
	mov.b64 	%rd283, 0;
	st.global.u64 	[%rd18], %rd283;
	st.global.u64 	[%rd18+8], %rd19;
	ld.global.u64 	%rd74, [%rd18+-24];
	setp.eq.s64 	%p85, %rd74, 0;
	@%p85 bra 	$L__BB0_100;
	ld.global.u64 	%rd219, [%rd18+-16];
	st.u64 	[%rd74+8], %rd219;
	ld.global.u64 	%rd283, [%rd18+-24];
$L__BB0_100:
	setp.eq.s64 	%p86, %rd283, 0;
	@%p86 bra 	$L__BB0_102;
	ld.global.u64 	%rd220, [%rd18+8];
	st.u64 	[%rd220], %rd283;
	ld.u64 	%rd221, [%rd283+8];
	st.global.u64 	[%rd18+8], %rd221;
$L__BB0_102:
	ld.global.u32 	%r119, [%rd73];
	mul.wide.s32 	%rd222, %r119, 4;
	add.s64 	%rd223, %rd7, %rd222;
	ld.global.u32 	%r120, [%rd223];
	not.b32 	%r121, %r120;
	mul.wide.s32 	%rd77, %r121, 24;
	add.s64 	%rd285, %rd19, %rd77;
	ld.global.u32 	%r122, [%rd18+16];
	setp.ne.s32 	%p87, %r122, -1;
	@%p87 bra 	$L__BB0_107;
	ld.global.u32 	%r123, [%rd18+20];
	setp.ne.s32 	%p88, %r123, -1;
	@%p88 bra 	$L__BB0_107;
	add.s64 	%rd79, %rd18, %rd77;
	ld.global.v2.u32 	{%r124, %r125}, [%rd79+16];
	st.global.v2.u32 	[%rd18+16], {%r124, %r125};
	mov.b64 	%rd285, 0;
	st.global.u64 	[%rd18], %rd285;
	st.global.u64 	[%rd18+8], %rd19;
	ld.global.u64 	%rd80, [%rd79];
	setp.eq.s64 	%p89, %rd80, 0;
	@%p89 bra 	$L__BB0_106;
	ld.global.u64 	%rd225, [%rd79+8];
	st.u64 	[%rd80+8], %rd225;
	ld.global.u64 	%rd285, [%rd79];
$L__BB0_106:
	setp.eq.s64 	%p90, %rd285, 0;
	mov.b16 	%rs60, 1;
	@%p90 bra 	$L__BB0_119;
$L__BB0_107:
	ld.global.u64 	%rd226, [%rd18+8];
	st.u64 	[%rd226], %rd285;
	ld.u64 	%rd227, [%rd285+8];
	st.global.u64 	[%rd18+8], %rd227;
	mov.b16 	%rs60, 1;
	bra.uni 	$L__BB0_119;
$L__BB0_108:
	ld.global.v2.u32 	{%r115, %r116}, [%rd18+-8];
	st.global.v2.u32 	[%rd18+16], {%r115, %r116};
	mov.b64 	%rd286, 0;
	st.global.u64 	[%rd18], %rd286;
	st.global.u64 	[%rd18+8], %rd19;
	ld.global.u64 	%rd84, [%rd18+-24];
	setp.eq.s64 	%p83, %rd84, 0;
	@%p83 bra 	$L__BB0_110;
	ld.global.u64 	%rd215, [%rd18+-16];
	st.u64 	[%rd84+8], %rd215;
	ld.global.u64 	%rd286, [%rd18+-24];
$L__BB0_110:
	setp.eq.s64 	%p84, %rd286, 0;
	mov.b16 	%rs60, 0;
	@%p84 bra 	$L__BB0_119;
	ld.global.u64 	%rd216, [%rd18+8];
	st.u64 	[%rd216], %rd286;
	ld.u64 	%rd217, [%rd286+8];
	st.global.u64 	[%rd18+8], %rd217;
	bra.uni 	$L__BB0_119;
$L__BB0_112:
	ld.global.u8 	%rs16, [%rd20+-1];
	ld.global.v2.u32 	{%r137, %r138}, [%rd18+-8];
	st.global.v2.u32 	[%rd18+16], {%r137, %r138};
	mov.b64 	%rd287, 0;
	st.global.u64 	[%rd18], %rd287;
	st.global.u64 	[%rd18+8], %rd19;
	ld.global.u64 	%rd87, [%rd18+-24];
	setp.eq.s64 	%p101, %rd87, 0;
	@%p101 bra 	$L__BB0_114;
	ld.global.u64 	%rd248, [%rd18+-16];
	st.u64 	[%rd87+8], %rd248;
	ld.global.u64 	%rd287, [%rd18+-24];
$L__BB0_114:
	setp.eq.s16 	%p102, %rs16, 0;
	selp.u16 	%rs60, 1, 0, %p102;
	setp.eq.s64 	%p103, %rd287, 0;
	@%p103 bra 	$L__BB0_119;
	ld.global.u64 	%rd249, [%rd18+8];
	st.u64 	[%rd249], %rd287;
	ld.u64 	%rd250, [%rd287+8];
	st.global.u64 	[%rd18+8], %rd250;
	bra.uni 	$L__BB0_119;
$L__BB0_116:
	ld.local.f64 	%fd7, [%rd8+24];
	ld.local.f64 	%fd8, [%rd8+32];
	ld.local.v2.f64 	{%fd9, %fd10}, [%rd8+64];
	sub.f64 	%fd1, %fd7, %fd9;
	sub.f64 	%fd11, %fd8, %fd10;
	div.rn.f64 	%fd2, %fd11, 0d408F400000000000;
	setp.eq.f64 	%p32, %fd2, 0d0000000000000000;
	mov.b16 	%rs60, 1;
	@%p32 bra 	$L__BB0_118;
	mul.f64 	%fd12, %fd1, 0d408F400000000000;
	div.rn.f64 	%fd13, %fd12, 0d40AC200000000000;
	div.rn.f64 	%fd14, %fd13, %fd2;
	setp.lt.f64 	%p33, %fd14, 0d0000000000000000;
	neg.f64 	%fd15, %fd14;
	selp.f64 	%fd16, %fd15, %fd14, %p33;
	setp.ge.f64 	%p34, %fd16, 0d0000000000000000;
	setp.le.f64 	%p35, %fd16, 0d3FEE666666666666;
	and.pred  	%p36, %p34, %p35;
	selp.u16 	%rs60, 1, 0, %p36;
$L__BB0_118:
	ld.local.u32 	%r139, [%rd8];
	ld.local.u32 	%r140, [%rd8+40];
	st.global.v2.u32 	[%rd18+16], {%r139, %r140};
$L__BB0_119:
	st.global.u8 	[%rd20], %rs60;
	add.s32 	%r155, %r19, 1;
	setp.ne.s32 	%p104, %r19, %r37;
	@%p104 bra 	$L__BB0_12;
$L__BB0_120:
	setp.ne.s32 	%p105, %r38, %r37;
	@%p105 bra 	$L__BB0_127;
	ld.param.u64 	%rd264, [evaluation_param_15];
	cvt.s64.s32 	%rd251, %r151;
	mov.u64 	%rd252, truth_values;
	add.s64 	%rd253, %rd252, %rd251;
	ld.global.s8 	%rs50, [%rd253+-1];
	cvta.to.global.u64 	%rd254, %rd264;
	st.global.u16 	[%rd254], %rs50;
	ld.global.u8 	%rs51, [%rd253+-1];
	setp.ne.s16 	%p106, %rs51, 0;
	@%p106 bra 	$L__BB0_127;
	ld.param.u64 	%rd265, [evaluation_param_16];
	mul.wide.s32 	%rd255, %r151, 24;
	mov.u64 	%rd256, links;
	cvta.global.u64 	%rd257, %rd256;
	add.s64 	%rd258, %rd257, %rd255;
	add.s64 	%rd288, %rd258, -24;
	cvta.to.global.u64 	%rd91, %rd265;
	mov.b32 	%r158, 0;
$L__BB0_123:
	setp.gt.u32 	%p107, %r158, 4999;
	@%p107 bra 	$L__BB0_125;
	shl.b32 	%r142, %r158, 1;
	ld.u32 	%r143, [%rd288+16];
	mul.wide.u32 	%rd259, %r142, 4;
	add.s64 	%rd260, %rd91, %rd259;
	st.global.u32 	[%rd260], %r143;
	ld.u32 	%r144, [%rd288+20];
	st.global.u32 	[%rd260+4], %r144;
$L__BB0_125:
	add.s32 	%r158, %r158, 1;
	ld.u64 	%rd288, [%rd288];
	setp.ne.s64 	%p108, %rd288, 0;
	@%p108 bra 	$L__BB0_123;
	ld.param.u64 	%rd267, [evaluation_param_18];
	ld.param.u64 	%rd266, [evaluation_param_17];
	cvta.to.global.u64 	%rd261, %rd267;
	st.global.u32 	[%rd261], %r158;
	min.u32 	%r145, %r158, 5000;
	cvta.to.global.u64 	%rd262, %rd266;
	st.global.u32 	[%rd262], %r145;
$L__BB0_127:
	ret;

}


// ===== COMPILED SASS (sm_100) =====

	.target	sm_100

	.elftype	@"ET_EXEC"


//--------------------- .note.nv.tkinfo           --------------------------
	.section	.note.nv.tkinfo,"",@"SHT_NOTE"
	.sectionflags	@"SHF_NOTE_NV_TKINFO"
	.tkinfo
        /*0018*/ 	.word	0x00000002
        /*0030*/ 	.string	""
        /*0030*/ 	.string	"ptxas"
        /*0030*/ 	.string	"Cuda compilation tools, release 13.0, V13.0.88"
        /*0030*/ 	.string	"Build cuda_13.0.r13.0/compiler.36424714_0"
        /*0030*/ 	.string	"-arch sm_100 -m 64 "



//--------------------- .note.nv.cuinfo           --------------------------
	.section	.note.nv.cuinfo,"",@"SHT_NOTE"
	.sectionflags	@"SHF_NOTE_NV_CUINFO"
        /*0018*/ 	.short	0x0002
        /*001a*/ 	.short	0x0064
        /*001c*/ 	.short	0x0082
	.zero		2


//--------------------- .nv.info                  --------------------------
	.section	.nv.info,"",@"SHT_CUDA_INFO"
	.align	4


	//----- nvinfo : EIATTR_REGCOUNT
	.align		4
        /*0000*/ 	.byte	0x04, 0x2f
        /*0002*/ 	.short	(.L_3 - .L_2)
	.align		4
.L_2:
        /*0004*/ 	.word	index@(evaluation)
        /*0008*/ 	.word	0x00000020


	//----- nvinfo : EIATTR_FRAME_SIZE
	.align		4
.L_3:
        /*000c*/ 	.byte	0x04, 0x11
        /*000e*/ 	.short	(.L_5 - .L_4)
	.align		4
.L_4:
        /*0010*/ 	.word	index@($__internal_0_$__cuda_sm20_div_rn_f64_full)
        /*0014*/ 	.word	0x00000050


	//----- nvinfo : EIATTR_FRAME_SIZE
	.align		4
.L_5:
        /*0018*/ 	.byte	0x04, 0x11
        /*001a*/ 	.short	(.L_7 - .L_6)
	.align		4
.L_6:
        /*001c*/ 	.word	index@(evaluation)
        /*0020*/ 	.word	0x00000050


	//----- nvinfo : EIATTR_MIN_STACK_SIZE
	.align		4
.L_7:
        /*0024*/ 	.byte	0x04, 0x12
        /*0026*/ 	.short	(.L_9 - .L_8)
	.align		4
.L_8:
        /*0028*/ 	.word	index@(evaluation)
        /*002c*/ 	.word	0x00000050
.L_9:


//--------------------- .nv.compat                --------------------------
	.section	.nv.compat,"",@"SHT_CUDA_COMPAT_INFO"
	.align	4
        /*0000*/ 	.byte	0x02, 0x09, 0x00, 0x00, 0x02, 0x02, 0x01, 0x00, 0x02, 0x05, 0x05, 0x00, 0x03, 0x07, 0x01, 0x01
        /*0010*/ 	.byte	0x02, 0x03, 0x00, 0x00, 0x02, 0x06, 0x01, 0x00, 0x04, 0x0b, 0x08, 0x00, 0x01, 0x00, 0x00, 0x00
        /*0020*/ 	.byte	0x00, 0x00, 0x00, 0x00


//--------------------- .nv.info.evaluation       --------------------------
	.section	.nv.info.evaluation,"",@"SHT_CUDA_INFO"
	.sectionflags	@""
	.align	4


	//----- nvinfo : EIATTR_CUDA_API_VERSION
	.align		4
        /*0000*/ 	.byte	0x04, 0x37
        /*0002*/ 	.short	(.L_11 - .L_10)
.L_10:
        /*0004*/ 	.word	0x00000082


	//----- nvinfo : EIATTR_KPARAM_INFO
	.align		4
.L_11:
        /*0008*/ 	.byte	0x04, 0x17
        /*000a*/ 	.short	(.L_13 - .L_12)
.L_12:
        /*000c*/ 	.word	0x00000000
        /*0010*/ 	.short	0x0014
        /*0012*/ 	.short	0x0094
        /*0014*/ 	.byte	0x00, 0xf0, 0x11, 0x00


	//----- nvinfo : EIATTR_KPARAM_INFO
	.align		4
.L_13:
        /*0018*/ 	.byte	0x04, 0x17
        /*001a*/ 	.short	(.L_15 - .L_14)
.L_14:
        /*001c*/ 	.word	0x00000000
        /*0020*/ 	.short	0x0013
        /*0022*/ 	.short	0x0090
        /*0024*/ 	.byte	0x00, 0xf0, 0x11, 0x00


	//----- nvinfo : EIATTR_KPARAM_INFO
	.align		4
.L_15:
        /*0028*/ 	.byte	0x04, 0x17
        /*002a*/ 	.short	(.L_17 - .L_16)
.L_16:
        /*002c*/ 	.word	0x00000000
        /*0030*/ 	.short	0x0012
        /*0032*/ 	.short	0x0088
        /*0034*/ 	.byte	0x00, 0xf5, 0x21, 0x00


	//----- nvinfo : EIATTR_KPARAM_INFO
	.align		4
.L_17:
        /*0038*/ 	.byte	0x04, 0x17
        /*003a*/ 	.short	(.L_19 - .L_18)
.L_18:
        /*003c*/ 	.word	0x00000000
        /*0040*/ 	.short	0x0011
        /*0042*/ 	.short	0x0080
        /*0044*/ 	.byte	0x00, 0xf5, 0x21, 0x00


	//----- nvinfo : EIATTR_KPARAM_INFO
	.align		4
.L_19:
        /*0048*/ 	.byte	0x04, 0x17
        /*004a*/ 	.short	(.L_21 - .L_20)
.L_20:
        /*004c*/ 	.word	0x00000000
        /*0050*/ 	.short	0x0010
        /*0052*/ 	.short	0x0078
        /*0054*/ 	.byte	0x00, 0xf5, 0x21, 0x00


	//----- nvinfo : EIATTR_KPARAM_INFO
	.align		4
.L_21:
        /*0058*/ 	.byte	0x04, 0x17
        /*005a*/ 	.short	(.L_23 - .L_22)
.L_22:
        /*005c*/ 	.word	0x00000000
        /*0060*/ 	.short	0x000f
        /*0062*/ 	.short	0x0070
        /*0064*/ 	.byte	0x00, 0xf5, 0x21, 0x00


	//----- nvinfo : EIATTR_KPARAM_INFO
	.align		4
.L_23:
        /*0068*/ 	.byte	0x04, 0x17
        /*006a*/ 	.short	(.L_25 - .L_24)
.L_24:
        /*006c*/ 	.word	0x00000000
        /*0070*/ 	.short	0x000e
        /*0072*/ 	.short	0x0068
        /*0074*/ 	.byte	0x00, 0xf5, 0x21, 0x00


	//----- nvinfo : EIATTR_KPARAM_INFO
	.align		4
.L_25:
        /*0078*/ 	.byte	0x04, 0x17
        /*007a*/ 	.short	(.L_27 - .L_26)
.L_26:
        /*007c*/ 	.word	0x00000000
        /*0080*/ 	.short	0x000d
        /*0082*/ 	.short	0x0060
        /*0084*/ 	.byte	0x00, 0xf5, 0x21, 0x00


	//----- nvinfo : EIATTR_KPARAM_INFO
	.align		4
.L_27:
        /*0088*/ 	.byte	0x04, 0x17
        /*008a*/ 	.short	(.L_29 - .L_28)
.L_28:
        /*008c*/ 	.word	0x00000000
        /*0090*/ 	.short	0x000c
        /*0092*/ 	.short	0x0058
        /*0094*/ 	.byte	0x00, 0xf5, 0x21, 0x00


	//----- nvinfo : EIATTR_KPARAM_INFO
	.align		4
.L_29:
        /*0098*/ 	.byte	0x04, 0x17
        /*009a*/ 	.short	(.L_31 - .L_30)
.L_30:
        /*009c*/ 	.word	0x00000000
        /*00a0*/ 	.short	0x000b
        /*00a2*/ 	.short	0x0050
        /*00a4*/ 	.byte	0x00, 0xf5, 0x21, 0x00


	//----- nvinfo : EIATTR_KPARAM_INFO
	.align		4
.L_31:
        /*00a8*/ 	.byte	0x04, 0x17
        /*00aa*/ 	.short	(.L_33 - .L_32)
.L_32:
        /*00ac*/ 	.word	0x00000000
        /*00b0*/ 	.short	0x000a
        /*00b2*/ 	.short	0x0048
        /*00b4*/ 	.byte	0x00, 0xf5, 0x21, 0x00


	//----- nvinfo : EIATTR_KPARAM_INFO
	.align		4
.L_33:
        /*00b8*/ 	.byte	0x04, 0x17
        /*00ba*/ 	.short	(.L_35 - .L_34)
.L_34:
        /*00bc*/ 	.word	0x00000000
        /*00c0*/ 	.short	0x0009
        /*00c2*/ 	.short	0x0040
        /*00c4*/ 	.byte	0x00, 0xf5, 0x21, 0x00


	//----- nvinfo : EIATTR_KPARAM_INFO
	.align		4
.L_35:
        /*00c8*/ 	.byte	0x04, 0x17
        /*00ca*/ 	.short	(.L_37 - .L_36)
.L_36:
        /*00cc*/ 	.word	0x00000000
        /*00d0*/ 	.short	0x0008
        /*00d2*/ 	.short	0x0038
        /*00d4*/ 	.byte	0x00, 0xf5, 0x21, 0x00


	//----- nvinfo : EIATTR_KPARAM_INFO
	.align		4
.L_37:
        /*00d8*/ 	.byte	0x04, 0x17
        /*00da*/ 	.short	(.L_39 - .L_38)
.L_38:
        /*00dc*/ 	.word	0x00000000
        /*00e0*/ 	.short	0x0007
        /*00e2*/ 	.short	0x0034
        /*00e4*/ 	.byte	0x00, 0xf0, 0x11, 0x00


	//----- nvinfo : EIATTR_KPARAM_INFO
	.align		4
.L_39:
        /*00e8*/ 	.byte	0x04, 0x17
        /*00ea*/ 	.short	(.L_41 - .L_40)
.L_40:
        /*00ec*/ 	.word	0x00000000
        /*00f0*/ 	.short	0x0006
        /*00f2*/ 	.short	0x0030
        /*00f4*/ 	.byte	0x00, 0xf0, 0x11, 0x00


	//----- nvinfo : EIATTR_KPARAM_INFO
	.align		4
.L_41:
        /*00f8*/ 	.byte	0x04, 0x17
        /*00fa*/ 	.short	(.L_43 - .L_42)
.L_42:
        /*00fc*/ 	.word	0x00000000
        /*0100*/ 	.short	0x0005
        /*0102*/ 	.short	0x0028
        /*0104*/ 	.byte	0x00, 0xf5, 0x21, 0x00


	//----- nvinfo : EIATTR_KPARAM_INFO
	.align		4
.L_43:
        /*0108*/ 	.byte	0x04, 0x17
        /*010a*/ 	.short	(.L_45 - .L_44)
.L_44:
        /*010c*/ 	.word	0x00000000
        /*0110*/ 	.short	0x0004
        /*0112*/ 	.short	0x0020
        /*0114*/ 	.byte	0x00, 0xf5, 0x21, 0x00


	//----- nvinfo : EIATTR_KPARAM_INFO
	.align		4
.L_45:
        /*0118*/ 	.byte	0x04, 0x17
        /*011a*/ 	.short	(.L_47 - .L_46)
.L_46:
        /*011c*/ 	.word	0x00000000
        /*0120*/ 	.short	0x0003
        /*0122*/ 	.short	0x0018
        /*0124*/ 	.byte	0x00, 0xf5, 0x21, 0x00


	//----- nvinfo : EIATTR_KPARAM_INFO
	.align		4
.L_47:
        /*0128*/ 	.byte	0x04, 0x17
        /*012a*/ 	.short	(.L_49 - .L_48)
.L_48:
        /*012c*/ 	.word	0x00000000
        /*0130*/ 	.short	0x0002
        /*0132*/ 	.short	0x0010
        /*0134*/ 	.byte	0x00, 0xf5, 0x21, 0x00


	//----- nvinfo : EIATTR_KPARAM_INFO
	.align		4
.L_49:
        /*0138*/ 	.byte	0x04, 0x17
        /*013a*/ 	.short	(.L_51 - .L_50)
.L_50:
        /*013c*/ 	.word	0x00000000
        /*0140*/ 	.short	0x0001
        /*0142*/ 	.short	0x0008
        /*0144*/ 	.byte	0x00, 0xf5, 0x21, 0x00


	//----- nvinfo : EIATTR_KPARAM_INFO
	.align		4
.L_51:
        /*0148*/ 	.byte	0x04, 0x17
        /*014a*/ 	.short	(.L_53 - .L_52)
.L_52:
        /*014c*/ 	.word	0x00000000
        /*0150*/ 	.short	0x0000
        /*0152*/ 	.short	0x0000
        /*0154*/ 	.byte	0x00, 0xf5, 0x21, 0x00


	//----- nvinfo : EIATTR_SPARSE_MMA_MASK
	.align		4
.L_53:
        /*0158*/ 	.byte	0x03, 0x50
        /*015a*/ 	.short	0x0000


	//----- nvinfo : EIATTR_MAXREG_COUNT
	.align		4
        /*015c*/ 	.byte	0x03, 0x1b
        /*015e*/ 	.short	0x00ff


	//----- nvinfo : EIATTR_MERCURY_ISA_VERSION
	.align		4
        /*0160*/ 	.byte	0x03, 0x5f
        /*0162*/ 	.short	0x0101


	//----- nvinfo : EIATTR_VRC_CTA_INIT_COUNT
	.align		4
        /*0164*/ 	.byte	0x02, 0x4a
	.zero		1
	.zero		1


	//----- nvinfo : EIATTR_EXIT_INSTR_OFFSETS
	.align		4
        /*0168*/ 	.byte	0x04, 0x1c
        /*016a*/ 	.short	(.L_55 - .L_54)


	//   ....[0]....
.L_54:
        /*016c*/ 	.word	0x000000a0


	//   ....[1]....
        /*0170*/ 	.word	0x000034b0


	//   ....[2]....
        /*0174*/ 	.word	0x00003540


	//   ....[3]....
        /*0178*/ 	.word	0x00003710


	//----- nvinfo : EIATTR_INDIRECT_BRANCH_TARGETS
	.align		4
.L_55:
        /*017c*/ 	.byte	0x04, 0x34
        /*017e*/ 	.short	(.L_57 - .L_56)


	//   ....[0]....
.L_56:
        /*0180*/ 	.word	.L_x_89@srel
        /*0184*/ 	.short	0x0
        /*0186*/ 	.short	0x0
        /*0188*/ 	.word	0x3
        /*018c*/ 	.word	.L_x_90@srel
        /*0190*/ 	.word	.L_x_91@srel
        /*0194*/ 	.word	.L_x_48@srel


	//   ....[1]....
        /*0198*/ 	.word	.L_x_93@srel
        /*019c*/ 	.short	0x0
        /*019e*/ 	.short	0x0
        /*01a0*/ 	.word	0x3
        /*01a4*/ 	.word	.L_x_94@srel
        /*01a8*/ 	.word	.L_x_95@srel
        /*01ac*/ 	.word	.L_x_48@srel


	//   ....[2]....
        /*01b0*/ 	.word	.L_x_97@srel
        /*01b4*/ 	.short	0x0
        /*01b6*/ 	.short	0x0
        /*01b8*/ 	.word	0x3
        /*01bc*/ 	.word	.L_x_98@srel
        /*01c0*/ 	.word	.L_x_99@srel
        /*01c4*/ 	.word	.L_x_48@srel


	//----- nvinfo : EIATTR_CRS_STACK_SIZE
	.align		4
.L_57:
        /*01c8*/ 	.byte	0x04, 0x1e
        /*01ca*/ 	.short	(.L_59 - .L_58)
.L_58:
        /*01cc*/ 	.word	0x00000000


	//----- nvinfo : EIATTR_CBANK_PARAM_SIZE
	.align		4
.L_59:
        /*01d0*/ 	.byte	0x03, 0x19
        /*01d2*/ 	.short	0x0098


	//----- nvinfo : EIATTR_PARAM_CBANK
	.align		4
        /*01d4*/ 	.byte	0x04, 0x0a
        /*01d6*/ 	.short	(.L_61 - .L_60)
	.align		4
.L_60:
        /*01d8*/ 	.word	index@(.nv.constant0.evaluation)
        /*01dc*/ 	.short	0x0380
        /*01de*/ 	.short	0x0098


	//----- nvinfo : EIATTR_SW_WAR
	.align		4
.L_61:
        /*01e0*/ 	.byte	0x04, 0x36
        /*01e2*/ 	.short	(.L_63 - .L_62)
.L_62:
        /*01e4*/ 	.word	0x00000008
.L_63:


//--------------------- .nv.callgraph             --------------------------
	.section	.nv.callgraph,"",@"SHT_CUDA_CALLGRAPH"
	.align	4
	.sectionentsize	8
	.align		4
        /*0000*/ 	.word	0x00000000
	.align		4
        /*0004*/ 	.word	0xffffffff
	.align		4
        /*0008*/ 	.word	0x00000000
	.align		4
        /*000c*/ 	.word	0xfffffffe
	.align		4
        /*0010*/ 	.word	0x00000000
	.align		4
        /*0014*/ 	.word	0xfffffffd
	.align		4
        /*0018*/ 	.word	0x00000000
	.align		4
        /*001c*/ 	.word	0xfffffffc


//--------------------- .nv.constant4             --------------------------
	.section	.nv.constant4,"a",@progbits
	.align	8
	.align		8
.nv.constant4:
        /*0000*/ 	.dword	truth_values
	.align		8
        /*0008*/ 	.dword	links


//--------------------- .nv.constant2.evaluation  --------------------------
	.section	.nv.constant2.evaluation,"a",@progbits
	.sectionflags	@""
	.align	4
.nv.constant2.evaluation:
        /*0000*/ 	.byte	0x10, 0x10, 0x00, 0x00, 0x50, 0x0a, 0x00, 0x00, 0x10, 0x34, 0x00, 0x00, 0x60, 0x19, 0x00, 0x00
        /*0010*/ 	.byte	0x20, 0x12, 0x00, 0x00, 0x10, 0x34, 0x00, 0x00, 0x30, 0x2e, 0x00, 0x00, 0x50, 0x28, 0x00, 0x00
        /*0020*/ 	.byte	0x10, 0x34, 0x00, 0x00


//--------------------- .text.evaluation          --------------------------
	.section	.text.evaluation,"ax",@progbits
	.align	128
        .global         evaluation
        .type           evaluation,@function
        .size           evaluation,(.L_x_101 - evaluation)
        .other          evaluation,@"STO_CUDA_ENTRY STV_DEFAULT"
evaluation:
.text.evaluation:
[----:B------:R-:W0:Y:S01]  /*0000*/  LDC R1, c[0x0][0x37c] ;  /* 0x0000df00ff017b82 */ /* 0x000e220000000800 */
[----:B------:R-:W1:Y:S01]  /*0010*/  S2R R22, SR_TID.X ;  /* 0x0000000000167919 */ /* 0x000e620000002100 */
[----:B------:R-:W1:Y:S01]  /*0020*/  LDCU UR4, c[0x0][0x360] ;  /* 0x00006c00ff0477ac */ /* 0x000e620008000800 */
[----:B0-----:R-:W-:Y:S01]  /*0030*/  VIADD R1, R1, 0xffffffb0 ;  /* 0xffffffb001017836 */ /* 0x001fe20000000000 */
[----:B------:R-:W1:Y:S01]  /*0040*/  S2R R3, SR_CTAID.X ;  /* 0x0000000000037919 */ /* 0x000e620000002500 */
[----:B------:R-:W0:Y:S01]  /*0050*/  LDCU UR5, c[0x0][0x414] ;  /* 0x00008280ff0577ac */ /* 0x000e220008000800 */
[----:B------:R-:W2:Y:S02]  /*0060*/  LDCU UR6, c[0x0][0x3b0] ;  /* 0x00007600ff0677ac */ /* 0x000ea40008000800 */
[----:B--2---:R-:W-:Y:S02]  /*0070*/  IMAD.U32 R17, RZ, RZ, UR6 ;  /* 0x00000006ff117e24 */ /* 0x004fe4000f8e00ff */
[----:B-1----:R-:W-:-:S05]  /*0080*/  IMAD R22, R3, UR4, R22 ;  /* 0x0000000403167c24 */ /* 0x002fca000f8e0216 */
[----:B0-----:R-:W-:-:S13]  /*0090*/  ISETP.GE.AND P0, PT, R22, UR5, PT ;  /* 0x0000000516007c0c */ /* 0x001fda000bf06270 */
[----:B------:R-:W-:Y:S05]  /*00a0*/  @P0 EXIT ;  /* 0x000000000000094d */ /* 0x000fea0003800000 */
[----:B------:R-:W0:Y:S01]  /*00b0*/  LDC R13, c[0x0][0x3b4] ;  /* 0x0000ed00ff0d7b82 */ /* 0x000e220000000800 */
[----:B------:R-:W1:Y:S07]  /*00c0*/  LDCU.64 UR6, c[0x0][0x358] ;  /* 0x00006b00ff0677ac */ /* 0x000e6e0008000a00 */
[----:B------:R-:W0:Y:S08]  /*00d0*/  LDC.64 R4, c[0x0][0x380] ;  /* 0x0000e000ff047b82 */ /* 0x000e300000000a00 */
[----:B------:R-:W2:Y:S01]  /*00e0*/  LDC.64 R2, c[0x0][0x3a8] ;  /* 0x0000ea00ff027b82 */ /* 0x000ea20000000a00 */
[----:B0-----:R-:W-:-:S05]  /*00f0*/  IMAD.WIDE R4, R13, 0x4, R4 ;  /* 0x000000040d047825 */ /* 0x001fca00078e0204 */
[----:B-1----:R-:W3:Y:S01]  /*0100*/  LDG.E R12, desc[UR6][R4.64] ;  /* 0x00000006040c7981 */ /* 0x002ee2000c1e1900 */
[----:B--2---:R-:W-:-:S05]  /*0110*/  IMAD.WIDE R2, R13, 0x4, R2 ;  /* 0x000000040d027825 */ /* 0x004fca00078e0202 */
[----:B------:R0:W5:Y:S01]  /*0120*/  LDG.E R16, desc[UR6][R2.64] ;  /* 0x0000000602107981 */ /* 0x000162000c1e1900 */
[----:B------:R-:W-:-:S05]  /*0130*/  IMAD.MOV.U32 R0, RZ, RZ, -0x1 ;  /* 0xffffffffff007424 */ /* 0x000fca00078e00ff */
[----:B------:R0:W-:Y:S04]  /*0140*/  STL [R1], R0 ;  /* 0x0000000001007387 */ /* 0x0001e80000100800 */
[----:B------:R0:W-:Y:S01]  /*0150*/  STL [R1+0x28], R0 ;  /* 0x0000280001007387 */ /* 0x0001e20000100800 */
[----:B---3--:R-:W-:-:S13]  /*0160*/  ISETP.NE.AND P0, PT, R12, -0x1, PT ;  /* 0xffffffff0c00780c */ /* 0x008fda0003f05270 */
[----:B0-----:R-:W-:Y:S05]  /*0170*/  @!P0 BRA `(.L_x_0) ;  /* 0x0000000400b48947 */ /* 0x001fea0003800000 */
[----:B------:R-:W0:Y:S01]  /*0180*/  LDC.64 R10, c[0x0][0x3c0] ;  /* 0x0000f000ff0a7b82 */ /* 0x000e220000000a00 */
[----:B------:R-:W1:Y:S01]  /*0190*/  LDCU UR4, c[0x0][0x3b4] ;  /* 0x00007680ff0477ac */ /* 0x000e620008000800 */
[----:B------:R-:W-:Y:S01]  /*01a0*/  SHF.R.S32.HI R0, RZ, 0x1f, R13 ;  /* 0x0000001fff007819 */ /* 0x000fe2000001140d */
[----:B------:R-:W-:Y:S02]  /*01b0*/  IMAD.MOV.U32 R13, RZ, RZ, R12 ;  /* 0x000000ffff0d7224 */ /* 0x000fe400078e000c */
[----:B------:R-:W-:-:S03]  /*01c0*/  IMAD.MOV.U32 R18, RZ, RZ, RZ ;  /* 0x000000ffff127224 */ /* 0x000fc600078e00ff */
[----:B------:R-:W2:Y:S08]  /*01d0*/  LDC.64 R8, c[0x0][0x398] ;  /* 0x0000e600ff087b82 */ /* 0x000eb00000000a00 */
[----:B------:R-:W3:Y:S01]  /*01e0*/  LDC.64 R6, c[0x0][0x3b8] ;  /* 0x0000ee00ff067b82 */ /* 0x000ee20000000a00 */
[----:B-1----:R-:W-:Y:S02]  /*01f0*/  IMAD.U32 R19, RZ, RZ, UR4 ;  /* 0x00000004ff137e24 */ /* 0x002fe4000f8e00ff */
[----:B------:R-:W-:-:S05]  /*0200*/  IMAD.U32 R20, RZ, RZ, UR4 ;  /* 0x00000004ff147e24 */ /* 0x000fca000f8e00ff */
[----:B------:R-:W1:Y:S08]  /*0210*/  LDC.64 R4, c[0x0][0x3c8] ;  /* 0x0000f200ff047b82 */ /* 0x000e700000000a00 */
[----:B------:R-:W4:Y:S02]  /*0220*/  LDC.64 R2, c[0x0][0x3a0] ;  /* 0x0000e800ff027b82 */ /* 0x000f240000000a00 */
.L_x_3:
[----:B--2---:R-:W-:-:S06]  /*0230*/  IMAD.WIDE R14, R13, 0x4, R8 ;  /* 0x000000040d0e7825 */ /* 0x004fcc00078e0208 */
[----:B------:R-:W2:Y:S01]  /*0240*/  LDG.E R14, desc[UR6][R14.64] ;  /* 0x000000060e0e7981 */ /* 0x000ea2000c1e1900 */
[----:B------:R-:W-:Y:S02]  /*0250*/  IMAD.MOV.U32 R23, RZ, RZ, R19 ;  /* 0x000000ffff177224 */ /* 0x000fe400078e0013 */
[----:B------:R-:W-:Y:S01]  /*0260*/  IMAD.MOV.U32 R12, RZ, RZ, R0 ;  /* 0x000000ffff0c7224 */ /* 0x000fe200078e0000 */
[--C-:B------:R-:W-:Y:S01]  /*0270*/  SHF.R.S32.HI R0, RZ, 0x1f, R13.reuse ;  /* 0x0000001fff007819 */ /* 0x100fe2000001140d */
[----:B------:R-:W-:Y:S02]  /*0280*/  IMAD.MOV.U32 R21, RZ, RZ, R20 ;  /* 0x000000ffff157224 */ /* 0x000fe400078e0014 */
[--C-:B------:R-:W-:Y:S02]  /*0290*/  IMAD.MOV.U32 R20, RZ, RZ, R13.reuse ;  /* 0x000000ffff147224 */ /* 0x100fe400078e000d */
[----:B------:R-:W-:Y:S01]  /*02a0*/  IMAD.MOV.U32 R19, RZ, RZ, R13 ;  /* 0x000000ffff137224 */ /* 0x000fe200078e000d */
[----:B--2---:R-:W-:-:S13]  /*02b0*/  ISETP.GT.U32.AND P0, PT, R14, 0x9, PT ;  /* 0x000000090e00780c */ /* 0x004fda0003f04070 */
[----:B------:R-:W-:Y:S05]  /*02c0*/  @P0 BRA `(.L_x_1) ;  /* 0x0000000400480947 */ /* 0x000fea0003800000 */
[----:B------:R-:W-:-:S05]  /*02d0*/  IMAD.MOV.U32 R13, RZ, RZ, 0x1 ;  /* 0x00000001ff0d7424 */ /* 0x000fca00078e00ff */
[----:B------:R-:W-:-:S04]  /*02e0*/  SHF.L.U32 R13, R13, R14, RZ ;  /* 0x0000000e0d0d7219 */ /* 0x000fc800000006ff */
[----:B------:R-:W-:-:S13]  /*02f0*/  LOP3.LUT P0, RZ, R13, 0x206, RZ, 0xc0, !PT ;  /* 0x000002060dff7812 */ /* 0x000fda000780c0ff */
[----:B------:R-:W-:Y:S05]  /*0300*/  @P0 BRA `(.L_x_2) ;  /* 0x0000000400040947 */ /* 0x000fea0003800000 */
[----:B------:R-:W-:-:S13]  /*0310*/  LOP3.LUT P0, RZ, R13, 0x18, RZ, 0xc0, !PT ;  /* 0x000000180dff7812 */ /* 0x000fda000780c0ff */
[----:B------:R-:W-:Y:S05]  /*0320*/  @!P0 BRA `(.L_x_1) ;  /* 0x0000000400308947 */ /* 0x000fea0003800000 */
[C---:B----4-:R-:W-:Y:S01]  /*0330*/  LEA R26, P0, R19.reuse, R2, 0x2 ;  /* 0x00000002131a7211 */ /* 0x050fe200078010ff */
[----:B------:R-:W2:Y:S03]  /*0340*/  LDC.64 R14, c[0x0][0x3a8] ;  /* 0x0000ea00ff0e7b82 */ /* 0x000ea60000000a00 */
[----:B------:R-:W-:-:S06]  /*0350*/  LEA.HI.X R27, R19, R3, R0, 0x2, P0 ;  /* 0x00000003131b7211 */ /* 0x000fcc00000f1400 */
[----:B------:R-:W0:Y:S02]  /*0360*/  LDG.E R27, desc[UR6][R26.64] ;  /* 0x000000061a1b7981 */ /* 0x000e24000c1e1900 */
[----:B0-----:R-:W-:-:S06]  /*0370*/  IMAD.WIDE R24, R27, 0x4, R10 ;  /* 0x000000041b187825 */ /* 0x001fcc00078e020a */
[----:B------:R-:W4:Y:S01]  /*0380*/  LDG.E R25, desc[UR6][R24.64] ;  /* 0x0000000618197981 */ /* 0x000f22000c1e1900 */
[----:B--2---:R-:W-:-:S04]  /*0390*/  LEA R14, P0, R23, R14, 0x2 ;  /* 0x0000000e170e7211 */ /* 0x004fc800078010ff */
[----:B------:R-:W-:Y:S01]  /*03a0*/  LEA.HI.X R15, R23, R15, R12, 0x2, P0 ;  /* 0x0000000f170f7211 */ /* 0x000fe200000f140c */
[----:B------:R-:W-:-:S04]  /*03b0*/  IMAD.MOV.U32 R12, RZ, RZ, RZ ;  /* 0x000000ffff0c7224 */ /* 0x000fc800078e00ff */
[----:B------:R0:W2:Y:S01]  /*03c0*/  LDG.E R23, desc[UR6][R14.64] ;  /* 0x000000060e177981 */ /* 0x0000a2000c1e1900 */
[----:B----4-:R-:W-:-:S04]  /*03d0*/  IABS R21, R25 ;  /* 0x0000001900157213 */ /* 0x010fc80000000000 */
[----:B------:R-:W4:Y:S08]  /*03e0*/  I2F.RP R28, R21 ;  /* 0x00000015001c7306 */ /* 0x000f300000209400 */
[----:B----4-:R-:W4:Y:S02]  /*03f0*/  MUFU.RCP R28, R28 ;  /* 0x0000001c001c7308 */ /* 0x010f240000001000 */
[----:B----4-:R-:W-:-:S06]  /*0400*/  VIADD R29, R28, 0xffffffe ;  /* 0x0ffffffe1c1d7836 */ /* 0x010fcc0000000000 */
[----:B------:R4:W1:Y:S01]  /*0410*/  F2I.FTZ.U32.TRUNC.NTZ R13, R29 ;  /* 0x0000001d000d7305 */ /* 0x000862000021f000 */
[----:B------:R-:W-:Y:S01]  /*0420*/  IABS R26, R25 ;  /* 0x00000019001a7213 */ /* 0x000fe20000000000 */
[----:B----4-:R-:W4:Y:S01]  /*0430*/  LDC.64 R28, c[0x0][0x3d0] ;  /* 0x0000f400ff1c7b82 */ /* 0x010f220000000a00 */
[----:B-1----:R-:W-:-:S04]  /*0440*/  IMAD.MOV R24, RZ, RZ, -R13 ;  /* 0x000000ffff187224 */ /* 0x002fc800078e0a0d */
[----:B------:R-:W-:-:S04]  /*0450*/  IMAD R24, R24, R21, RZ ;  /* 0x0000001518187224 */ /* 0x000fc800078e02ff */
[----:B------:R-:W-:-:S04]  /*0460*/  IMAD.HI.U32 R24, R13, R24, R12 ;  /* 0x000000180d187227 */ /* 0x000fc800078e000c */
[----:B---3--:R-:W-:-:S06]  /*0470*/  IMAD.WIDE R12, R27, 0x4, R6 ;  /* 0x000000041b0c7825 */ /* 0x008fcc00078e0206 */
[----:B------:R1:W3:Y:S01]  /*0480*/  LDG.E R13, desc[UR6][R12.64] ;  /* 0x000000060c0d7981 */ /* 0x0002e2000c1e1900 */
[----:B------:R-:W-:Y:S01]  /*0490*/  IABS R27, R22 ;  /* 0x00000016001b7213 */ /* 0x000fe20000000000 */
[----:B------:R-:W-:-:S04]  /*04a0*/  IMAD.MOV R26, RZ, RZ, -R26 ;  /* 0x000000ffff1a7224 */ /* 0x000fc800078e0a1a */
[----:B------:R-:W-:-:S04]  /*04b0*/  IMAD.HI.U32 R24, R24, R27, RZ ;  /* 0x0000001b18187227 */ /* 0x000fc800078e00ff */
[----:B0-----:R-:W-:Y:S01]  /*04c0*/  IMAD R14, R24, R26, R27 ;  /* 0x0000001a180e7224 */ /* 0x001fe200078e021b */
[----:B-1----:R-:W-:Y:S01]  /*04d0*/  LOP3.LUT R12, R22, R25, RZ, 0x3c, !PT ;  /* 0x00000019160c7212 */ /* 0x002fe200078e3cff */
[----:B------:R-:W0:Y:S03]  /*04e0*/  LDC.64 R26, c[0x0][0x3d8] ;  /* 0x0000f600ff1a7b82 */ /* 0x000e260000000a00 */
[----:B------:R-:W-:-:S13]  /*04f0*/  ISETP.GT.U32.AND P1, PT, R21, R14, PT ;  /* 0x0000000e1500720c */ /* 0x000fda0003f24070 */
[----:B------:R-:W-:-:S05]  /*0500*/  @!P1 IMAD.IADD R14, R14, 0x1, -R21 ;  /* 0x000000010e0e9824 */ /* 0x000fca00078e0a15 */
[----:B------:R-:W-:Y:S01]  /*0510*/  ISETP.GE.U32.AND P0, PT, R14, R21, PT ;  /* 0x000000150e00720c */ /* 0x000fe20003f06070 */
[----:B------:R-:W-:Y:S01]  /*0520*/  @!P1 VIADD R24, R24, 0x1 ;  /* 0x0000000118189836 */ /* 0x000fe20000000000 */
[----:B------:R-:W-:Y:S01]  /*0530*/  ISETP.GE.AND P2, PT, R12, RZ, PT ;  /* 0x000000ff0c00720c */ /* 0x000fe20003f46270 */
[----:B------:R-:W1:Y:S01]  /*0540*/  LDC.64 R14, c[0x0][0x3e0] ;  /* 0x0000f800ff0e7b82 */ /* 0x000e620000000a00 */
[----:B------:R-:W-:-:S09]  /*0550*/  ISETP.NE.AND P1, PT, R25, RZ, PT ;  /* 0x000000ff1900720c */ /* 0x000fd20003f25270 */
[----:B------:R-:W-:-:S04]  /*0560*/  @P0 VIADD R24, R24, 0x1 ;  /* 0x0000000118180836 */ /* 0x000fc80000000000 */
[----:B------:R-:W-:-:S04]  /*0570*/  IMAD.MOV.U32 R21, RZ, RZ, R24 ;  /* 0x000000ffff157224 */ /* 0x000fc800078e0018 */
[----:B------:R-:W-:Y:S01]  /*0580*/  @!P2 IMAD.MOV R21, RZ, RZ, -R21 ;  /* 0x000000ffff15a224 */ /* 0x000fe200078e0a15 */
[----:B------:R-:W-:-:S05]  /*0590*/  @!P1 LOP3.LUT R21, RZ, R25, RZ, 0x33, !PT ;  /* 0x00000019ff159212 */ /* 0x000fca00078e33ff */
[----:B------:R-:W-:-:S04]  /*05a0*/  IMAD.MOV R12, RZ, RZ, -R21 ;  /* 0x000000ffff0c7224 */ /* 0x000fc800078e0a15 */
[----:B------:R-:W-:-:S04]  /*05b0*/  IMAD R22, R25, R12, R22 ;  /* 0x0000000c19167224 */ /* 0x000fc800078e0216 */
[----:B---3--:R-:W-:-:S04]  /*05c0*/  IMAD.IADD R13, R22, 0x1, R13 ;  /* 0x00000001160d7824 */ /* 0x008fc800078e020d */
[----:B------:R-:W-:-:S05]  /*05d0*/  IMAD.WIDE R12, R13, 0x4, R4 ;  /* 0x000000040d0c7825 */ /* 0x000fca00078e0204 */
[----:B------:R3:W4:Y:S02]  /*05e0*/  LDG.E R25, desc[UR6][R12.64] ;  /* 0x000000060c197981 */ /* 0x000724000c1e1900 */
[----:B---3--:R-:W3:Y:S01]  /*05f0*/  LDC.64 R12, c[0x0][0x3e8] ;  /* 0x0000fa00ff0c7b82 */ /* 0x008ee20000000a00 */
[----:B----4-:R-:W-:-:S04]  /*0600*/  IMAD.WIDE R28, R25, 0x8, R28 ;  /* 0x00000008191c7825 */ /* 0x010fc800078e021c */
[C---:B0-----:R-:W-:Y:S02]  /*0610*/  IMAD.WIDE R26, R25.reuse, 0x8, R26 ;  /* 0x00000008191a7825 */ /* 0x041fe400078e021a */
[----:B------:R-:W4:Y:S02]  /*0620*/  LDG.E.64 R28, desc[UR6][R28.64] ;  /* 0x000000061c1c7981 */ /* 0x000f24000c1e1b00 */
[C---:B-1----:R-:W-:Y:S02]  /*0630*/  IMAD.WIDE R14, R25.reuse, 0x8, R14 ;  /* 0x00000008190e7825 */ /* 0x042fe400078e020e */
[----:B------:R-:W4:Y:S02]  /*0640*/  LDG.E.64 R26, desc[UR6][R26.64] ;  /* 0x000000061a1a7981 */ /* 0x000f24000c1e1b00 */
[----:B---3--:R-:W-:Y:S02]  /*0650*/  IMAD.WIDE R12, R25, 0x8, R12 ;  /* 0x00000008190c7825 */ /* 0x008fe400078e020c */
[----:B------:R-:W3:Y:S04]  /*0660*/  LDG.E.64 R14, desc[UR6][R14.64] ;  /* 0x000000060e0e7981 */ /* 0x000ee8000c1e1b00 */
[----:B------:R-:W3:Y:S01]  /*0670*/  LDG.E.64 R12, desc[UR6][R12.64] ;  /* 0x000000060c0c7981 */ /* 0x000ee2000c1e1b00 */
[----:B------:R-:W-:-:S05]  /*0680*/  IMAD R24, R18, 0x28, R1 ;  /* 0x0000002812187824 */ /* 0x000fca00078e0201 */
[----:B------:R0:W-:Y:S01]  /*0690*/  STL [R24], R25 ;  /* 0x0000001918007387 */ /* 0x0001e20000100800 */
[----:B--2--5:R-:W-:Y:S02]  /*06a0*/  IMAD R16, R22, R23, R16 ;  /* 0x0000001716107224 */ /* 0x024fe400078e0210 */
[----:B------:R-:W-:Y:S02]  /*06b0*/  VIADD R18, R18, 0x1 ;  /* 0x0000000112127836 */ /* 0x000fe40000000000 */
[----:B------:R-:W-:Y:S01]  /*06c0*/  IMAD.MOV.U32 R22, RZ, RZ, R21 ;  /* 0x000000ffff167224 */ /* 0x000fe200078e0015 */
[----:B----4-:R0:W-:Y:S04]  /*06d0*/  STL.64 [R24+0x8], R28 ;  /* 0x0000081c18007387 */ /* 0x0101e80000100a00 */
[----:B------:R0:W-:Y:S04]  /*06e0*/  STL.64 [R24+0x10], R26 ;  /* 0x0000101a18007387 */ /* 0x0001e80000100a00 */
[----:B---3--:R0:W-:Y:S04]  /*06f0*/  STL.64 [R24+0x18], R14 ;  /* 0x0000180e18007387 */ /* 0x0081e80000100a00 */
[----:B------:R0:W-:Y:S01]  /*0700*/  STL.64 [R24+0x20], R12 ;  /* 0x0000200c18007387 */ /* 0x0001e20000100a00 */
[----:B------:R-:W-:Y:S05]  /*0710*/  BRA `(.L_x_1) ;  /* 0x0000000000347947 */ /* 0x000fea0003800000 */
.L_x_2:
[----:B------:R-:W2:Y:S02]  /*0720*/  LDC.64 R12, c[0x0][0x390] ;  /* 0x0000e400ff0c7b82 */ /* 0x000ea40000000a00 */
[----:B--2---:R-:W-:-:S04]  /*0730*/  LEA R14, P0, R19, R12, 0x2 ;  /* 0x0000000c130e7211 */ /* 0x004fc800078010ff */
[----:B------:R-:W-:-:S05]  /*0740*/  LEA.HI.X R15, R19, R13, R0, 0x2, P0 ;  /* 0x0000000d130f7211 */ /* 0x000fca00000f1400 */
[----:B------:R-:W2:Y:S02]  /*0750*/  LDG.E R14, desc[UR6][R14.64] ;  /* 0x000000060e0e7981 */ /* 0x000ea4000c1e1900 */
[----:B--2---:R-:W-:-:S13]  /*0760*/  ISETP.NE.AND P0, PT, R14, R21, PT ;  /* 0x000000150e00720c */ /* 0x004fda0003f05270 */
[----:B------:R-:W2:Y:S08]  /*0770*/  @!P0 LDC.64 R12, c[0x0][0x388] ;  /* 0x0000e200ff0c8b82 */ /* 0x000eb00000000a00 */
[----:B------:R-:W0:Y:S01]  /*0780*/  @!P0 LDC.64 R24, c[0x0][0x3a8] ;  /* 0x0000ea00ff188b82 */ /* 0x000e220000000a00 */
[----:B--2---:R-:W-:-:S04]  /*0790*/  @!P0 LEA R12, P1, R19, R12, 0x2 ;  /* 0x0000000c130c8211 */ /* 0x004fc800078210ff */
[----:B------:R-:W-:-:S06]  /*07a0*/  @!P0 LEA.HI.X R13, R19, R13, R0, 0x2, P1 ;  /* 0x0000000d130d8211 */ /* 0x000fcc00008f1400 */
[----:B------:R-:W0:Y:S02]  /*07b0*/  @!P0 LDG.E R13, desc[UR6][R12.64] ;  /* 0x000000060c0d8981 */ /* 0x000e24000c1e1900 */
[----:B0-----:R-:W-:-:S06]  /*07c0*/  @!P0 IMAD.WIDE R24, R13, 0x4, R24 ;  /* 0x000000040d188825 */ /* 0x001fcc00078e0218 */
[----:B------:R-:W2:Y:S02]  /*07d0*/  @!P0 LDG.E R25, desc[UR6][R24.64] ;  /* 0x0000000618198981 */ /* 0x000ea4000c1e1900 */
[----:B--2--5:R-:W-:-:S07]  /*07e0*/  @!P0 IMAD.IADD R16, R16, 0x1, R25 ;  /* 0x0000000110108824 */ /* 0x024fce00078e0219 */
.L_x_1:
[----:B0-----:R-:W0:Y:S02]  /*07f0*/  LDC.64 R12, c[0x0][0x380] ;  /* 0x0000e000ff0c7b82 */ /* 0x001e240000000a00 */
[----:B0-----:R-:W-:-:S04]  /*0800*/  LEA R12, P0, R19, R12, 0x2 ;  /* 0x0000000c130c7211 */ /* 0x001fc800078010ff */
[----:B------:R-:W-:-:S06]  /*0810*/  LEA.HI.X R13, R19, R13, R0, 0x2, P0 ;  /* 0x0000000d130d7211 */ /* 0x000fcc00000f1400 */
[----:B------:R-:W2:Y:S02]  /*0820*/  LDG.E R13, desc[UR6][R12.64] ;  /* 0x000000060c0d7981 */ /* 0x000ea4000c1e1900 */
[----:B--2---:R-:W-:-:S13]  /*0830*/  ISETP.NE.AND P0, PT, R13, -0x1, PT ;  /* 0xffffffff0d00780c */ /* 0x004fda0003f05270 */
[----:B------:R-:W-:Y:S05]  /*0840*/  @P0 BRA `(.L_x_3) ;  /* 0xfffffff800780947 */ /* 0x000fea000383ffff */
.L_x_0:
[----:B------:R-:W0:Y:S02]  /*0850*/  LDCU.64 UR4, c[0x0][0x3b0] ;  /* 0x00007600ff0477ac */ /* 0x000e240008000a00 */
[----:B0-----:R-:W-:-:S09]  /*0860*/  UISETP.GT.AND UP0, UPT, UR4, UR5, UPT ;  /* 0x000000050400728c */ /* 0x001fd2000bf04270 */
[----:B------:R-:W-:Y:S05]  /*0870*/  BRA.U UP0, `(.L_x_4) ;  /* 0x0000002d00007547 */ /* 0x000fea000b800000 */
[----:B-----5:R-:W-:-:S07]  /*0880*/  VIADD R0, R16, 0xffffffff ;  /* 0xffffffff10007836 */ /* 0x020fce0000000000 */
.L_x_78:
[----:B012-4-:R-:W0:Y:S01]  /*0890*/  LDC.64 R4, c[0x0][0x398] ;  /* 0x0000e600ff047b82 */ /* 0x017e220000000a00 */
[----:B------:R-:W4:Y:S01]  /*08a0*/  LDCU UR8, c[0x0][0x3b4] ;  /* 0x00007680ff0877ac */ /* 0x000f220008000800 */
[----:B------:R-:W1:Y:S06]  /*08b0*/  LDCU.64 UR4, c[0x4][URZ] ;  /* 0x01000000ff0477ac */ /* 0x000e6c0008000a00 */
[----:B------:R-:W2:Y:S01]  /*08c0*/  LDC.64 R8, c[0x4][0x8] ;  /* 0x01000200ff087b82 */ /* 0x000ea20000000a00 */
[----:B0-----:R-:W-:-:S06]  /*08d0*/  IMAD.WIDE R4, R17, 0x4, R4 ;  /* 0x0000000411047825 */ /* 0x001fcc00078e0204 */
[----:B------:R-:W5:Y:S01]  /*08e0*/  LDG.E R5, desc[UR6][R4.64] ;  /* 0x0000000604057981 */ /* 0x000f62000c1e1900 */
[----:B----4-:R-:W-:Y:S01]  /*08f0*/  IADD3 R2, PT, PT, R0, -UR8, R17 ;  /* 0x8000000800027c10 */ /* 0x010fe2000fffe011 */
[----:B------:R-:W-:Y:S01]  /*0900*/  IMAD.MOV.U32 R12, RZ, RZ, -0x1 ;  /* 0xffffffffff0c7424 */ /* 0x000fe200078e00ff */
[----:B------:R-:W-:Y:S01]  /*0910*/  BSSY.RECONVERGENT B0, `(.L_x_5) ;  /* 0x00002b3000007945 */ /* 0x000fe20003800200 */
[----:B------:R-:W-:Y:S01]  /*0920*/  IMAD.MOV.U32 R13, RZ, RZ, -0x1 ;  /* 0xffffffffff0d7424 */ /* 0x000fe200078e00ff */
[C---:B-1-3--:R-:W-:Y:S01]  /*0930*/  IADD3 R10, P2, PT, R2.reuse, UR4, RZ ;  /* 0x00000004020a7c10 */ /* 0x04afe2000ff5e0ff */
[----:B--2---:R-:W-:-:S03]  /*0940*/  IMAD.WIDE R8, R2, 0x18, R8 ;  /* 0x0000001802087825 */ /* 0x004fc600078e0208 */
[----:B------:R-:W-:Y:S01]  /*0950*/  LEA.HI.X.SX32 R11, R2, UR5, 0x1, P2 ;  /* 0x00000005020b7c11 */ /* 0x000fe200090f0eff */
[----:B------:R-:W-:Y:S01]  /*0960*/  IMAD.MOV.U32 R3, RZ, RZ, R17 ;  /* 0x000000ffff037224 */ /* 0x000fe200078e0011 */
[----:B------:R0:W-:Y:S01]  /*0970*/  STG.E.64 desc[UR6][R8.64+0x10], R12 ;  /* 0x0000100c08007986 */ /* 0x0001e2000c101b06 */
[----:B------:R-:W-:-:S03]  /*0980*/  VIADD R17, R17, 0x1 ;  /* 0x0000000111117836 */ /* 0x000fc60000000000 */
[----:B------:R0:W-:Y:S01]  /*0990*/  STG.E.64 desc[UR6][R8.64], RZ ;  /* 0x000000ff08007986 */ /* 0x0001e2000c101b06 */
[----:B------:R-:W-:-:S03]  /*09a0*/  ISETP.NE.AND P1, PT, R3, UR8, PT ;  /* 0x0000000803007c0c */ /* 0x000fc6000bf25270 */
[----:B------:R0:W-:Y:S01]  /*09b0*/  STG.E.64 desc[UR6][R8.64+0x8], R8 ;  /* 0x0000080808007986 */ /* 0x0001e2000c101b06 */
[----:B-----5:R-:W-:-:S13]  /*09c0*/  ISETP.GT.AND P0, PT, R5, 0x3, PT ;  /* 0x000000030500780c */ /* 0x020fda0003f04270 */
[----:B0-----:R-:W-:Y:S05]  /*09d0*/  @P0 BRA `(.L_x_6) ;  /* 0x0000001400880947 */ /* 0x001fea0003800000 */
[----:B------:R-:W-:-:S13]  /*09e0*/  ISETP.GT.AND P0, PT, R5, 0x1, PT ;  /* 0x000000010500780c */ /* 0x000fda0003f04270 */
[----:B------:R-:W-:Y:S05]  /*09f0*/  @P0 BRA `(.L_x_7) ;  /* 0x0000000400f00947 */ /* 0x000fea0003800000 */
[----:B------:R-:W-:-:S05]  /*0a00*/  VIMNMX.U32 R2, PT, PT, R5, 0x2, PT ;  /* 0x0000000205027848 */ /* 0x000fca0003fe0000 */
[----:B------:R-:W-:-:S04]  /*0a10*/  IMAD.SHL.U32 R2, R2, 0x4, RZ ;  /* 0x0000000402027824 */ /* 0x000fc800078e00ff */
[----:B------:R-:W0:Y:S02]  /*0a20*/  LDC R4, c[0x2][R2] ;  /* 0x0080000002047b82 */ /* 0x000e240000000800 */
[----:B0-----:R-:W-:-:S04]  /*0a30*/  SHF.R.S32.HI R5, RZ, 0x1f, R4 ;  /* 0x0000001fff057819 */ /* 0x001fc80000011404 */
.L_x_89:
[----:B------:R-:W-:Y:S05]  /*0a40*/  BRX R4 -0xa50                                                    (*"BRANCH_TARGETS .L_x_90,.L_x_91,.L_x_48"*) ;  /* 0xfffffff4046c7949 */ /* 0x000fea000383ffff */
.L_x_91:
[----:B------:R-:W2:Y:S01]  /*0a50*/  LDG.E.U8 R2, desc[UR6][R10.64+-0x1] ;  /* 0xffffff060a027981 */ /* 0x000ea2000c1e1100 */
[----:B------:R-:W0:Y:S01]  /*0a60*/  LDC.64 R4, c[0x0][0x390] ;  /* 0x0000e400ff047b82 */ /* 0x000e220000000a00 */
[----:B------:R-:W-:Y:S01]  /*0a70*/  BSSY.RECONVERGENT B1, `(.L_x_8) ;  /* 0x0000011000017945 */ /* 0x000fe20003800200 */
[----:B------:R-:W-:Y:S02]  /*0a80*/  PLOP3.LUT P0, PT, PT, PT, PT, 0x8, 0x80 ;  /* 0x000000000080781c */ /* 0x000fe40003f0e170 */
[C---:B--2---:R-:W-:Y:S02]  /*0a90*/  ISETP.NE.AND P2, PT, R2.reuse, RZ, PT ;  /* 0x000000ff0200720c */ /* 0x044fe40003f45270 */
[----:B------:R-:W-:Y:S01]  /*0aa0*/  PRMT R13, R2, 0x8880, RZ ;  /* 0x00008880020d7816 */ /* 0x000fe200000000ff */
[----:B0-----:R-:W-:-:S10]  /*0ab0*/  IMAD.WIDE R2, R3, 0x4, R4 ;  /* 0x0000000403027825 */ /* 0x001fd400078e0204 */
[----:B------:R-:W-:Y:S05]  /*0ac0*/  @!P2 BRA `(.L_x_9) ;  /* 0x00000000002ca947 */ /* 0x000fea0003800000 */
[----:B---3--:R-:W2:Y:S01]  /*0ad0*/  LDG.E R7, desc[UR6][R2.64] ;  /* 0x0000000602077981 */ /* 0x008ea2000c1e1900 */
[----:B------:R-:W2:Y:S02]  /*0ae0*/  LDC.64 R4, c[0x0][0x3a8] ;  /* 0x0000ea00ff047b82 */ /* 0x000ea40000000a00 */
[----:B--2---:R-:W-:-:S06]  /*0af0*/  IMAD.WIDE R4, R7, 0x4, R4 ;  /* 0x0000000407047825 */ /* 0x004fcc00078e0204 */
[----:B------:R-:W2:Y:S02]  /*0b00*/  LDG.E R4, desc[UR6][R4.64] ;  /* 0x0000000604047981 */ /* 0x000ea4000c1e1900 */
[----:B--2---:R-:W-:Y:S02]  /*0b10*/  SHF.R.S32.HI R6, RZ, 0x1f, R4 ;  /* 0x0000001fff067819 */ /* 0x004fe40000011404 */
[----:B------:R-:W-:Y:S02]  /*0b20*/  LOP3.LUT R7, RZ, R4, RZ, 0x33, !PT ;  /* 0x00000004ff077212 */ /* 0x000fe400078e33ff */
[----:B------:R-:W-:Y:S02]  /*0b30*/  LOP3.LUT R15, RZ, R6, RZ, 0x33, !PT ;  /* 0x00000006ff0f7212 */ /* 0x000fe400078e33ff */
[----:B------:R-:W-:-:S05]  /*0b40*/  IADD3 R6, P0, PT, R7, R10, RZ ;  /* 0x0000000a07067210 */ /* 0x000fca0007f1e0ff */
[----:B------:R-:W-:-:S05]  /*0b50*/  IMAD.X R7, R15, 0x1, R11, P0 ;  /* 0x000000010f077824 */ /* 0x000fca00000e060b */
[----:B------:R-:W2:Y:S02]  /*0b60*/  LDG.E.U8 R6, desc[UR6][R6.64] ;  /* 0x0000000606067981 */ /* 0x000ea4000c1e1100 */
[----:B--2---:R-:W-:-:S13]  /*0b70*/  ISETP.NE.AND P0, PT, R6, RZ, PT ;  /* 0x000000ff0600720c */ /* 0x004fda0003f05270 */
.L_x_9:
[----:B------:R-:W-:Y:S05]  /*0b80*/  BSYNC.RECONVERGENT B1 ;  /* 0x0000000000017941 */ /* 0x000fea0003800200 */
.L_x_8:
[----:B------:R-:W-:Y:S01]  /*0b90*/  SEL R4, RZ, 0x1, !P0 ;  /* 0x00000001ff047807 */ /* 0x000fe20004000000 */
[----:B------:R-:W-:Y:S03]  /*0ba0*/  BSSY.RECONVERGENT B1, `(.L_x_10) ;  /* 0x0000019000017945 */ /* 0x000fe60003800200 */
[----:B------:R-:W-:Y:S02]  /*0bb0*/  ISETP.NE.AND P0, PT, R13, R4, PT ;  /* 0x000000040d00720c */ /* 0x000fe40003f05270 */
[----:B---3--:R-:W-:-:S11]  /*0bc0*/  PRMT R6, R4, 0x7610, R6 ;  /* 0x0000761004067816 */ /* 0x008fd60000000006 */
[----:B------:R-:W-:Y:S05]  /*0bd0*/  @P0 BRA `(.L_x_11) ;  /* 0x0000000000540947 */ /* 0x000fea0003800000 */
[----:B------:R-:W2:Y:S04]  /*0be0*/  LDG.E.64 R14, desc[UR6][R8.64+-0x8] ;  /* 0xfffff806080e7981 */ /* 0x000ea8000c1e1b00 */
[----:B------:R-:W3:Y:S04]  /*0bf0*/  LDG.E.64 R18, desc[UR6][R8.64+-0x18] ;  /* 0xffffe80608127981 */ /* 0x000ee8000c1e1b00 */
[----:B------:R0:W-:Y:S04]  /*0c00*/  STG.E.64 desc[UR6][R8.64], RZ ;  /* 0x000000ff08007986 */ /* 0x0001e8000c101b06 */
[----:B------:R0:W-:Y:S01]  /*0c10*/  STG.E.64 desc[UR6][R8.64+0x8], R8 ;  /* 0x0000080808007986 */ /* 0x0001e2000c101b06 */
[----:B------:R-:W-:Y:S01]  /*0c20*/  BSSY.RECONVERGENT B2, `(.L_x_12) ;  /* 0x0000009000027945 */ /* 0x000fe20003800200 */
[----:B------:R-:W-:-:S02]  /*0c30*/  CS2R R12, SRZ ;  /* 0x00000000000c7805 */ /* 0x000fc4000001ff00 */
[----:B--2---:R0:W-:Y:S01]  /*0c40*/  STG.E.64 desc[UR6][R8.64+0x10], R14 ;  /* 0x0000100e08007986 */ /* 0x0041e2000c101b06 */
[----:B---3--:R-:W-:-:S04]  /*0c50*/  ISETP.NE.U32.AND P0, PT, R18, RZ, PT ;  /* 0x000000ff1200720c */ /* 0x008fc80003f05070 */
[----:B------:R-:W-:-:S13]  /*0c60*/  ISETP.NE.AND.EX P0, PT, R19, RZ, PT, P0 ;  /* 0x000000ff1300720c */ /* 0x000fda0003f05300 */
[----:B0-----:R-:W-:Y:S05]  /*0c70*/  @!P0 BRA `(.L_x_13) ;  /* 0x00000000000c8947 */ /* 0x001fea0003800000 */
[----:B------:R-:W2:Y:S04]  /*0c80*/  LDG.E.64 R14, desc[UR6][R8.64+-0x10] ;  /* 0xfffff006080e7981 */ /* 0x000ea8000c1e1b00 */
[----:B--2---:R0:W-:Y:S04]  /*0c90*/  ST.E.64 desc[UR6][R18.64+0x8], R14 ;  /* 0x0000080e12007985 */ /* 0x0041e8000c101b06 */
[----:B------:R0:W5:Y:S02]  /*0ca0*/  LDG.E.64 R12, desc[UR6][R8.64+-0x18] ;  /* 0xffffe806080c7981 */ /* 0x000164000c1e1b00 */
.L_x_13:
[----:B------:R-:W-:Y:S05]  /*0cb0*/  BSYNC.RECONVERGENT B2 ;  /* 0x0000000000027941 */ /* 0x000fea0003800200 */
.L_x_12:
[----:B-----5:R-:W-:-:S04]  /*0cc0*/  ISETP.NE.U32.AND P0, PT, R12, RZ, PT ;  /* 0x000000ff0c00720c */ /* 0x020fc80003f05070 */
[----:B------:R-:W-:-:S13]  /*0cd0*/  ISETP.NE.AND.EX P0, PT, R13, RZ, PT, P0 ;  /* 0x000000ff0d00720c */ /* 0x000fda0003f05300 */
[----:B------:R-:W-:Y:S05]  /*0ce0*/  @!P0 BRA `(.L_x_11) ;  /* 0x0000000000108947 */ /* 0x000fea0003800000 */
[----:B0-----:R-:W2:Y:S04]  /*0cf0*/  LDG.E.64 R14, desc[UR6][R8.64+0x8] ;  /* 0x00000806080e7981 */ /* 0x001ea8000c1e1b00 */
[----:B--2---:R1:W-:Y:S04]  /*0d00*/  ST.E.64 desc[UR6][R14.64], R12 ;  /* 0x0000000c0e007985 */ /* 0x0043e8000c101b06 */
[----:B------:R-:W2:Y:S04]  /*0d10*/  LD.E.64 R18, desc[UR6][R12.64+0x8] ;  /* 0x000008060c127980 */ /* 0x000ea8000c101b00 */
[----:B--2---:R1:W-:Y:S02]  /*0d20*/  STG.E.64 desc[UR6][R8.64+0x8], R18 ;  /* 0x0000081208007986 */ /* 0x0043e4000c101b06 */
.L_x_11:
[----:B------:R-:W-:Y:S05]  /*0d30*/  BSYNC.RECONVERGENT B1 ;  /* 0x0000000000017941 */ /* 0x000fea0003800200 */
.L_x_10:
[----:B------:R-:W2:Y:S01]  /*0d40*/  LDG.E R3, desc[UR6][R2.64] ;  /* 0x0000000602037981 */ /* 0x000ea2000c1e1900 */
[----:B-1----:R-:W2:Y:S02]  /*0d50*/  LDC.64 R12, c[0x0][0x3a8] ;  /* 0x0000ea00ff0c7b82 */ /* 0x002ea40000000a00 */
[----:B--2---:R-:W-:-:S06]  /*0d60*/  IMAD.WIDE R12, R3, 0x4, R12 ;  /* 0x00000004030c7825 */ /* 0x004fcc00078e020c */
[----:B------:R-:W2:Y:S02]  /*0d70*/  LDG.E R12, desc[UR6][R12.64] ;  /* 0x000000060c0c7981 */ /* 0x000ea4000c1e1900 */
[----:B--2---:R-:W-:Y:S02]  /*0d80*/  SHF.R.S32.HI R5, RZ, 0x1f, R12 ;  /* 0x0000001fff057819 */ /* 0x004fe4000001140c */
[----:B------:R-:W-:Y:S02]  /*0d90*/  LOP3.LUT R7, RZ, R12, RZ, 0x33, !PT ;  /* 0x0000000cff077212 */ /* 0x000fe400078e33ff */
[----:B------:R-:W-:Y:S02]  /*0da0*/  LOP3.LUT R5, RZ, R5, RZ, 0x33, !PT ;  /* 0x00000005ff057212 */ /* 0x000fe400078e33ff */
[----:B0-----:R-:W-:-:S05]  /*0db0*/  IADD3 R14, P0, PT, R7, R10, RZ ;  /* 0x0000000a070e7210 */ /* 0x001fca0007f1e0ff */
[----:B------:R-:W-:-:S06]  /*0dc0*/  IMAD.X R15, R5, 0x1, R11, P0 ;  /* 0x00000001050f7824 */ /* 0x000fcc00000e060b */
[----:B------:R-:W2:Y:S02]  /*0dd0*/  LDG.E.S8 R15, desc[UR6][R14.64] ;  /* 0x000000060e0f7981 */ /* 0x000ea4000c1e1300 */
[----:B--2---:R-:W-:-:S13]  /*0de0*/  ISETP.NE.AND P0, PT, R15, R4, PT ;  /* 0x000000040f00720c */ /* 0x004fda0003f05270 */
[----:B------:R-:W-:Y:S05]  /*0df0*/  @P0 BRA `(.L_x_14) ;  /* 0x0000002400900947 */ /* 0x000fea0003800000 */
[----:B------:R-:W2:Y:S01]  /*0e00*/  LDG.E.64 R4, desc[UR6][R8.64+0x10] ;  /* 0x0000100608047981 */ /* 0x000ea2000c1e1b00 */
[----:B------:R-:W-:Y:S01]  /*0e10*/  IMAD.WIDE R12, R7, 0x18, R8 ;  /* 0x00000018070c7825 */ /* 0x000fe200078e0208 */
[----:B------:R-:W-:Y:S03]  /*0e20*/  BSSY.RELIABLE B1, `(.L_x_15) ;  /* 0x0000019000017945 */ /* 0x000fe60003800100 */
[----:B------:R-:W-:Y:S02]  /*0e30*/  IMAD.MOV.U32 R2, RZ, RZ, R12 ;  /* 0x000000ffff027224 */ /* 0x000fe400078e000c */
[----:B------:R-:W-:Y:S01]  /*0e40*/  IMAD.MOV.U32 R3, RZ, RZ, R13 ;  /* 0x000000ffff037224 */ /* 0x000fe200078e000d */
[----:B--2---:R-:W-:-:S13]  /*0e50*/  ISETP.NE.AND P0, PT, R4, -0x1, PT ;  /* 0xffffffff0400780c */ /* 0x004fda0003f05270 */
[----:B------:R-:W-:Y:S05]  /*0e60*/  @P0 BRA `(.L_x_16) ;  /* 0x0000000000500947 */ /* 0x000fea0003800000 */
[----:B------:R-:W-:-:S13]  /*0e70*/  ISETP.NE.AND P0, PT, R5, -0x1, PT ;  /* 0xffffffff0500780c */ /* 0x000fda0003f05270 */
[----:B------:R-:W-:Y:S05]  /*0e80*/  @P0 BRA `(.L_x_16) ;  /* 0x0000000000480947 */ /* 0x000fea0003800000 */
[----:B------:R-:W2:Y:S04]  /*0e90*/  LDG.E.64 R4, desc[UR6][R12.64+0x10] ;  /* 0x000010060c047981 */ /* 0x000ea8000c1e1b00 */
[----:B------:R0:W-:Y:S04]  /*0ea0*/  STG.E.64 desc[UR6][R8.64], RZ ;  /* 0x000000ff08007986 */ /* 0x0001e8000c101b06 */
[----:B------:R0:W-:Y:S04]  /*0eb0*/  STG.E.64 desc[UR6][R8.64+0x8], R8 ;  /* 0x0000080808007986 */ /* 0x0001e8000c101b06 */
[----:B--2---:R0:W-:Y:S04]  /*0ec0*/  STG.E.64 desc[UR6][R8.64+0x10], R4 ;  /* 0x0000100408007986 */ /* 0x0041e8000c101b06 */
[----:B------:R-:W2:Y:S01]  /*0ed0*/  LDG.E.64 R14, desc[UR6][R12.64] ;  /* 0x000000060c0e7981 */ /* 0x000ea2000c1e1b00 */
[----:B------:R-:W-:Y:S01]  /*0ee0*/  BSSY.RECONVERGENT B2, `(.L_x_17) ;  /* 0x0000008000027945 */ /* 0x000fe20003800200 */
[----:B------:R-:W-:-:S02]  /*0ef0*/  CS2R R2, SRZ ;  /* 0x0000000000027805 */ /* 0x000fc4000001ff00 */
[----:B--2---:R-:W-:-:S04]  /*0f00*/  ISETP.NE.U32.AND P0, PT, R14, RZ, PT ;  /* 0x000000ff0e00720c */ /* 0x004fc80003f05070 */
[----:B------:R-:W-:-:S13]  /*0f10*/  ISETP.NE.AND.EX P0, PT, R15, RZ, PT, P0 ;  /* 0x000000ff0f00720c */ /* 0x000fda0003f05300 */
[----:B0-----:R-:W-:Y:S05]  /*0f20*/  @!P0 BRA `(.L_x_18) ;  /* 0x00000000000c8947 */ /* 0x001fea0003800000 */
[----:B------:R-:W2:Y:S04]  /*0f30*/  LDG.E.64 R4, desc[UR6][R12.64+0x8] ;  /* 0x000008060c047981 */ /* 0x000ea8000c1e1b00 */
[----:B--2---:R0:W-:Y:S04]  /*0f40*/  ST.E.64 desc[UR6][R14.64+0x8], R4 ;  /* 0x000008040e007985 */ /* 0x0041e8000c101b06 */
[----:B------:R0:W5:Y:S02]  /*0f50*/  LDG.E.64 R2, desc[UR6][R12.64] ;  /* 0x000000060c027981 */ /* 0x000164000c1e1b00 */
.L_x_18:
[----:B------:R-:W-:Y:S05]  /*0f60*/  BSYNC.RECONVERGENT B2 ;  /* 0x0000000000027941 */ /* 0x000fea0003800200 */
.L_x_17:
[----:B-----5:R-:W-:-:S04]  /*0f70*/  ISETP.NE.U32.AND P0, PT, R2, RZ, PT ;  /* 0x000000ff0200720c */ /* 0x020fc80003f05070 */
[----:B------:R-:W-:-:S13]  /*0f80*/  ISETP.NE.AND.EX P0, PT, R3, RZ, PT, P0 ;  /* 0x000000ff0300720c */ /* 0x000fda0003f05300 */
[----:B------:R-:W-:Y:S05]  /*0f90*/  @!P0 BREAK.RELIABLE B1 ;  /* 0x0000000000018942 */ /* 0x000fea0003800100 */
[----:B------:R-:W-:Y:S05]  /*0fa0*/  @!P0 BRA `(.L_x_14) ;  /* 0x0000002400248947 */ /* 0x000fea0003800000 */
.L_x_16:
[----:B------:R-:W-:Y:S05]  /*0fb0*/  BSYNC.RELIABLE B1 ;  /* 0x0000000000017941 */ /* 0x000fea0003800100 */
.L_x_15:
[----:B0-----:R-:W2:Y:S04]  /*0fc0*/  LDG.E.64 R4, desc[UR6][R8.64+0x8] ;  /* 0x0000080608047981 */ /* 0x001ea8000c1e1b00 */
[----:B--2---:R0:W-:Y:S04]  /*0fd0*/  ST.E.64 desc[UR6][R4.64], R2 ;  /* 0x0000000204007985 */ /* 0x0041e8000c101b06 */
[----:B------:R-:W2:Y:S04]  /*0fe0*/  LD.E.64 R12, desc[UR6][R2.64+0x8] ;  /* 0x00000806020c7980 */ /* 0x000ea8000c101b00 */
[----:B--2---:R0:W-:Y:S01]  /*0ff0*/  STG.E.64 desc[UR6][R8.64+0x8], R12 ;  /* 0x0000080c08007986 */ /* 0x0041e2000c101b06 */
[----:B------:R-:W-:Y:S05]  /*1000*/  BRA `(.L_x_14) ;  /* 0x00000024000c7947 */ /* 0x000fea0003800000 */
.L_x_90:
[----:B------:R-:W2:Y:S04]  /*1010*/  LDG.E.64 R12, desc[UR6][R8.64+-0x8] ;  /* 0xfffff806080c7981 */ /* 0x000ea8000c1e1b00 */
[----:B---3--:R-:W3:Y:S01]  /*1020*/  LDG.E.64 R6, desc[UR6][R8.64+-0x18] ;  /* 0xffffe80608067981 */ /* 0x008ee2000c1e1b00 */
[----:B------:R-:W-:Y:S02]  /*1030*/  IMAD.MOV.U32 R4, RZ, RZ, R10 ;  /* 0x000000ffff047224 */ /* 0x000fe400078e000a */
[----:B------:R-:W-:-:S05]  /*1040*/  IMAD.MOV.U32 R5, RZ, RZ, R11 ;  /* 0x000000ffff057224 */ /* 0x000fca00078e000b */
[----:B------:R0:W5:Y:S04]  /*1050*/  LDG.E.U8 R14, desc[UR6][R4.64+-0x1] ;  /* 0xffffff06040e7981 */ /* 0x000168000c1e1100 */
        /* <DEDUP_REMOVED lines=11> */
.L_x_20:
[----:B------:R-:W-:Y:S05]  /*1110*/  BSYNC.RECONVERGENT B1 ;  /* 0x0000000000017941 */ /* 0x000fea0003800200 */
.L_x_19:
[----:B-----5:R-:W-:Y:S02]  /*1120*/  ISETP.NE.U32.AND P0, PT, R2, RZ, PT ;  /* 0x000000ff0200720c */ /* 0x020fe40003f05070 */
[----:B------:R-:W-:Y:S02]  /*1130*/  ISETP.NE.AND P2, PT, R14, RZ, PT ;  /* 0x000000ff0e00720c */ /* 0x000fe40003f45270 */
[----:B------:R-:W-:Y:S02]  /*1140*/  ISETP.NE.AND.EX P0, PT, R3, RZ, PT, P0 ;  /* 0x000000ff0300720c */ /* 0x000fe40003f05300 */
[----:B0-----:R-:W-:-:S11]  /*1150*/  SEL R6, RZ, 0x1, P2 ;  /* 0x00000001ff067807 */ /* 0x001fd60001000000 */
[----:B------:R-:W-:Y:S05]  /*1160*/  @!P0 BRA `(.L_x_14) ;  /* 0x0000002000b48947 */ /* 0x000fea0003800000 */
[----:B------:R-:W2:Y:S04]  /*1170*/  LDG.E.64 R4, desc[UR6][R8.64+0x8] ;  /* 0x0000080608047981 */ /* 0x000ea8000c1e1b00 */
[----:B--2---:R4:W-:Y:S04]  /*1180*/  ST.E.64 desc[UR6][R4.64], R2 ;  /* 0x0000000204007985 */ /* 0x0049e8000c101b06 */
[----:B------:R-:W2:Y:S04]  /*1190*/  LD.E.64 R12, desc[UR6][R2.64+0x8] ;  /* 0x00000806020c7980 */ /* 0x000ea8000c101b00 */
[----:B--2---:R4:W-:Y:S01]  /*11a0*/  STG.E.64 desc[UR6][R8.64+0x8], R12 ;  /* 0x0000080c08007986 */ /* 0x0049e2000c101b06 */
[----:B------:R-:W-:Y:S05]  /*11b0*/  BRA `(.L_x_14) ;  /* 0x0000002000a07947 */ /* 0x000fea0003800000 */
.L_x_7:
[----:B------:R-:W-:-:S05]  /*11c0*/  IMAD.MOV.U32 R4, RZ, RZ, -0x2 ;  /* 0xfffffffeff047424 */ /* 0x000fca00078e00ff */
[----:B------:R-:W-:-:S05]  /*11d0*/  VIADDMNMX.U32 R4, R5, R4, 0x2, PT ;  /* 0x0000000205047446 */ /* 0x000fca0003800004 */
[----:B---3--:R-:W-:-:S04]  /*11e0*/  IMAD.SHL.U32 R7, R4, 0x4, RZ ;  /* 0x0000000404077824 */ /* 0x008fc800078e00ff */
[----:B------:R-:W0:Y:S02]  /*11f0*/  LDC R4, c[0x2][R7+0xc] ;  /* 0x0080030007047b82 */ /* 0x000e240000000800 */
[----:B0-----:R-:W-:-:S04]  /*1200*/  SHF.R.S32.HI R5, RZ, 0x1f, R4 ;  /* 0x0000001fff057819 */ /* 0x001fc80000011404 */
.L_x_93:
[----:B------:R-:W-:Y:S05]  /*1210*/  BRX R4 -0x1220                                                   (*"BRANCH_TARGETS .L_x_94,.L_x_95,.L_x_48"*) ;  /* 0xffffffec04787949 */ /* 0x000fea000383ffff */
.L_x_95:
[----:B------:R-:W0:Y:S08]  /*1220*/  LDC.64 R12, c[0x0][0x3a0] ;  /* 0x0000e800ff0c7b82 */ /* 0x000e300000000a00 */
[----:B------:R-:W1:Y:S08]  /*1230*/  LDC.64 R18, c[0x0][0x3c0] ;  /* 0x0000f000ff127b82 */ /* 0x000e700000000a00 */
[----:B------:R-:W2:Y:S01]  /*1240*/  LDC.64 R4, c[0x0][0x388] ;  /* 0x0000e200ff047b82 */ /* 0x000ea20000000a00 */
[----:B0-----:R-:W-:-:S07]  /*1250*/  IMAD.WIDE R12, R3, 0x4, R12 ;  /* 0x00000004030c7825 */ /* 0x001fce00078e020c */
[----:B------:R-:W0:Y:S01]  /*1260*/  LDC.64 R14, c[0x0][0x3a8] ;  /* 0x0000ea00ff0e7b82 */ /* 0x000e220000000a00 */
[----:B------:R-:W1:Y:S01]  /*1270*/  LDG.E R7, desc[UR6][R12.64] ;  /* 0x000000060c077981 */ /* 0x000e62000c1e1900 */
[----:B--2---:R-:W-:-:S06]  /*1280*/  IMAD.WIDE R4, R3, 0x4, R4 ;  /* 0x0000000403047825 */ /* 0x004fcc00078e0204 */
[----:B------:R-:W0:Y:S01]  /*1290*/  LDG.E R5, desc[UR6][R4.64] ;  /* 0x0000000604057981 */ /* 0x000e22000c1e1900 */
[----:B-1----:R-:W-:-:S06]  /*12a0*/  IMAD.WIDE R18, R7, 0x4, R18 ;  /* 0x0000000407127825 */ /* 0x002fcc00078e0212 */
[----:B------:R-:W2:Y:S01]  /*12b0*/  LDG.E R18, desc[UR6][R18.64] ;  /* 0x0000000612127981 */ /* 0x000ea2000c1e1900 */
[----:B------:R-:W-:Y:S02]  /*12c0*/  IMAD.MOV.U32 R6, RZ, RZ, 0x1 ;  /* 0x00000001ff067424 */ /* 0x000fe400078e00ff */
[----:B0-----:R-:W-:Y:S01]  /*12d0*/  IMAD.WIDE R14, R5, 0x4, R14 ;  /* 0x00000004050e7825 */ /* 0x001fe200078e020e */
[----:B--2---:R-:W-:-:S13]  /*12e0*/  ISETP.GE.AND P0, PT, R18, 0x1, PT ;  /* 0x000000011200780c */ /* 0x004fda0003f06270 */
[----:B------:R-:W-:Y:S05]  /*12f0*/  @!P0 BRA `(.L_x_14) ;  /* 0x0000002000508947 */ /* 0x000fea0003800000 */
[----:B------:R0:W5:Y:S01]  /*1300*/  LDG.E R3, desc[UR6][R14.64] ;  /* 0x000000060e037981 */ /* 0x000162000c1e1900 */
[----:B------:R-:W1:Y:S01]  /*1310*/  LDC.64 R4, c[0x0][0x3c0] ;  /* 0x0000f000ff047b82 */ /* 0x000e620000000a00 */
[----:B------:R-:W-:Y:S01]  /*1320*/  IMAD.MOV.U32 R7, RZ, RZ, 0x1 ;  /* 0x00000001ff077424 */ /* 0x000fe200078e00ff */
[----:B------:R-:W2:Y:S01]  /*1330*/  LDCU.64 UR8, c[0x4][URZ] ;  /* 0x01000000ff0877ac */ /* 0x000ea20008000a00 */
[----:B------:R-:W-:Y:S01]  /*1340*/  IMAD.MOV.U32 R6, RZ, RZ, 0x1 ;  /* 0x00000001ff067424 */ /* 0x000fe200078e00ff */
[----:B------:R-:W-:-:S06]  /*1350*/  UMOV UR4, URZ ;  /* 0x000000ff00047c82 */ /* 0x000fcc0008000000 */
.L_x_32:
[----:B0----5:R-:W-:-:S05]  /*1360*/  IMAD R14, R3, UR4, RZ ;  /* 0x00000004030e7c24 */ /* 0x021fca000f8e02ff */
[----:B------:R-:W-:-:S05]  /*1370*/  LOP3.LUT R21, RZ, R14, RZ, 0x33, !PT ;  /* 0x0000000eff157212 */ /* 0x000fca00078e33ff */
[----:B------:R-:W-:-:S05]  /*1380*/  IMAD.IADD R15, R2, 0x1, R21 ;  /* 0x00000001020f7824 */ /* 0x000fca00078e0215 */
[----:B--2---:R-:W-:-:S04]  /*1390*/  IADD3 R14, P0, PT, R15, UR8, RZ ;  /* 0x000000080f0e7c10 */ /* 0x004fc8000ff1e0ff */
[----:B------:R-:W-:-:S05]  /*13a0*/  LEA.HI.X.SX32 R15, R15, UR9, 0x1, P0 ;  /* 0x000000090f0f7c11 */ /* 0x000fca00080f0eff */
[----:B------:R-:W2:Y:S01]  /*13b0*/  LDG.E.U8 R14, desc[UR6][R14.64] ;  /* 0x000000060e0e7981 */ /* 0x000ea2000c1e1100 */
[----:B------:R-:W-:Y:S01]  /*13c0*/  LOP3.LUT P0, RZ, R6, 0xff, RZ, 0xc0, !PT ;  /* 0x000000ff06ff7812 */ /* 0x000fe2000780c0ff */
[----:B------:R-:W-:Y:S01]  /*13d0*/  BSSY.RECONVERGENT B1, `(.L_x_21) ;  /* 0x0000051000017945 */ /* 0x000fe20003800200 */
[C---:B--2---:R-:W-:Y:S02]  /*13e0*/  ISETP.NE.AND P2, PT, R14.reuse, RZ, PT ;  /* 0x000000ff0e00720c */ /* 0x044fe40003f45270 */
[----:B------:R-:W-:-:S04]  /*13f0*/  ISETP.NE.AND P0, PT, R14, RZ, P0 ;  /* 0x000000ff0e00720c */ /* 0x000fc80000705270 */
[----:B------:R-:W-:-:S07]  /*1400*/  SEL R6, RZ, 0x1, !P0 ;  /* 0x00000001ff067807 */ /* 0x000fce0004000000 */
[----:B------:R-:W-:Y:S05]  /*1410*/  @P2 BRA `(.L_x_22) ;  /* 0x0000000000ac2947 */ /* 0x000fea0003800000 */
[----:B------:R-:W-:-:S13]  /*1420*/  LOP3.LUT P0, RZ, R7, 0xff, RZ, 0xc0, !PT ;  /* 0x000000ff07ff7812 */ /* 0x000fda000780c0ff */
[----:B------:R-:W2:Y:S01]  /*1430*/  @!P0 LDG.E R7, desc[UR6][R8.64+0x10] ;  /* 0x0000100608078981 */ /* 0x000ea2000c1e1900 */
[----:B------:R-:W-:Y:S01]  /*1440*/  @P0 IMAD.MOV.U32 R22, RZ, RZ, -0x1 ;  /* 0xffffffffff160424 */ /* 0x000fe200078e00ff */
[----:B------:R-:W-:Y:S01]  /*1450*/  BSSY.RELIABLE B2, `(.L_x_23) ;  /* 0x0000021000027945 */ /* 0x000fe20003800100 */
[----:B------:R-:W-:Y:S01]  /*1460*/  @P0 IMAD.MOV.U32 R23, RZ, RZ, -0x1 ;  /* 0xffffffffff170424 */ /* 0x000fe200078e00ff */
[----:B------:R0:W-:Y:S01]  /*1470*/  @P0 STG.E.64 desc[UR6][R8.64], RZ ;  /* 0x000000ff08000986 */ /* 0x0001e2000c101b06 */
[----:B------:R-:W-:-:S03]  /*1480*/  IMAD.WIDE R18, R21, 0x18, R8 ;  /* 0x0000001815127825 */ /* 0x000fc600078e0208 */
[----:B------:R0:W-:Y:S01]  /*1490*/  @P0 STG.E.64 desc[UR6][R8.64+0x8], R8 ;  /* 0x0000080808000986 */ /* 0x0001e2000c101b06 */
[----:B------:R-:W-:Y:S02]  /*14a0*/  IMAD.MOV.U32 R14, RZ, RZ, R18 ;  /* 0x000000ffff0e7224 */ /* 0x000fe400078e0012 */
[----:B------:R-:W-:Y:S01]  /*14b0*/  IMAD.MOV.U32 R15, RZ, RZ, R19 ;  /* 0x000000ffff0f7224 */ /* 0x000fe200078e0013 */
[----:B------:R0:W-:Y:S01]  /*14c0*/  @P0 STG.E.64 desc[UR6][R8.64+0x10], R22 ;  /* 0x0000101608000986 */ /* 0x0001e2000c101b06 */
[----:B--2---:R-:W-:Y:S02]  /*14d0*/  @!P0 ISETP.EQ.AND P2, PT, R7, -0x1, PT ;  /* 0xffffffff0700880c */ /* 0x004fe40003f42270 */
[----:B------:R-:W-:-:S13]  /*14e0*/  @P0 PLOP3.LUT P2, PT, PT, PT, PT, 0x80, 0x8 ;  /* 0x000000000008081c */ /* 0x000fda0003f4f070 */
[----:B0-----:R-:W-:Y:S05]  /*14f0*/  @!P2 BRA `(.L_x_24) ;  /* 0x000000000058a947 */ /* 0x001fea0003800000 */
[----:B------:R-:W2:Y:S02]  /*1500*/  LDG.E R7, desc[UR6][R8.64+0x14] ;  /* 0x0000140608077981 */ /* 0x000ea4000c1e1900 */
[----:B--2---:R-:W-:-:S13]  /*1510*/  ISETP.NE.AND P0, PT, R7, -0x1, PT ;  /* 0xffffffff0700780c */ /* 0x004fda0003f05270 */
        /* <DEDUP_REMOVED lines=14> */
.L_x_26:
[----:B------:R-:W-:Y:S05]  /*1600*/  BSYNC.RECONVERGENT B3 ;  /* 0x0000000000037941 */ /* 0x000fea0003800200 */
.L_x_25:
[----:B-----5:R-:W-:Y:S02]  /*1610*/  ISETP.NE.U32.AND P0, PT, R14, RZ, PT ;  /* 0x000000ff0e00720c */ /* 0x020fe40003f05070 */
[----:B------:R-:W-:Y:S02]  /*1620*/  PRMT R7, RZ, 0x7610, R7 ;  /* 0x00007610ff077816 */ /* 0x000fe40000000007 */
[----:B------:R-:W-:-:S13]  /*1630*/  ISETP.NE.AND.EX P0, PT, R15, RZ, PT, P0 ;  /* 0x000000ff0f00720c */ /* 0x000fda0003f05300 */
[----:B------:R-:W-:Y:S05]  /*1640*/  @!P0 BREAK.RELIABLE B2 ;  /* 0x0000000000028942 */ /* 0x000fea0003800100 */
[----:B------:R-:W-:Y:S05]  /*1650*/  @!P0 BRA `(.L_x_27) ;  /* 0x0000000000a08947 */ /* 0x000fea0003800000 */
.L_x_24:
[----:B------:R-:W-:Y:S05]  /*1660*/  BSYNC.RELIABLE B2 ;  /* 0x0000000000027941 */ /* 0x000fea0003800100 */
.L_x_23:
[----:B0-----:R-:W2:Y:S04]  /*1670*/  LDG.E.64 R18, desc[UR6][R8.64+0x8] ;  /* 0x0000080608127981 */ /* 0x001ea8000c1e1b00 */
[----:B--2---:R3:W-:Y:S04]  /*1680*/  ST.E.64 desc[UR6][R18.64], R14 ;  /* 0x0000000e12007985 */ /* 0x0047e8000c101b06 */
[----:B------:R-:W2:Y:S01]  /*1690*/  LD.E.64 R20, desc[UR6][R14.64+0x8] ;  /* 0x000008060e147980 */ /* 0x000ea2000c101b00 */
[----:B------:R-:W-:-:S03]  /*16a0*/  PRMT R7, RZ, 0x7610, R7 ;  /* 0x00007610ff077816 */ /* 0x000fc60000000007 */
[----:B--2---:R3:W-:Y:S01]  /*16b0*/  STG.E.64 desc[UR6][R8.64+0x8], R20 ;  /* 0x0000081408007986 */ /* 0x0047e2000c101b06 */
[----:B------:R-:W-:Y:S05]  /*16c0*/  BRA `(.L_x_27) ;  /* 0x0000000000847947 */ /* 0x000fea0003800000 */
.L_x_22:
[----:B------:R-:W-:Y:S05]  /*16d0*/  @!P0 BRA `(.L_x_27) ;  /* 0x0000000000808947 */ /* 0x000fea0003800000 */
        /* <DEDUP_REMOVED lines=22> */
.L_x_31:
[----:B------:R-:W-:Y:S05]  /*1840*/  BSYNC.RECONVERGENT B3 ;  /* 0x0000000000037941 */ /* 0x000fea0003800200 */
.L_x_30:
[----:B-----5:R-:W-:-:S04]  /*1850*/  ISETP.NE.U32.AND P0, PT, R20, RZ, PT ;  /* 0x000000ff1400720c */ /* 0x020fc80003f05070 */
[----:B------:R-:W-:-:S13]  /*1860*/  ISETP.NE.AND.EX P0, PT, R21, RZ, PT, P0 ;  /* 0x000000ff1500720c */ /* 0x000fda0003f05300 */
[----:B------:R-:W-:Y:S05]  /*1870*/  @!P0 BREAK.RELIABLE B2 ;  /* 0x0000000000028942 */ /* 0x000fea0003800100 */
[----:B------:R-:W-:Y:S05]  /*1880*/  @!P0 BRA `(.L_x_27) ;  /* 0x0000000000148947 */ /* 0x000fea0003800000 */
.L_x_29:
[----:B------:R-:W-:Y:S05]  /*1890*/  BSYNC.RELIABLE B2 ;  /* 0x0000000000027941 */ /* 0x000fea0003800100 */
.L_x_28:
[----:B0-----:R-:W2:Y:S04]  /*18a0*/  LDG.E.64 R14, desc[UR6][R8.64+0x8] ;  /* 0x00000806080e7981 */ /* 0x001ea8000c1e1b00 */
[----:B--2---:R2:W-:Y:S04]  /*18b0*/  ST.E.64 desc[UR6][R14.64], R20 ;  /* 0x000000140e007985 */ /* 0x0045e8000c101b06 */
[----:B------:R-:W3:Y:S04]  /*18c0*/  LD.E.64 R18, desc[UR6][R20.64+0x8] ;  /* 0x0000080614127980 */ /* 0x000ee8000c101b00 */
[----:B---3--:R2:W-:Y:S02]  /*18d0*/  STG.E.64 desc[UR6][R8.64+0x8], R18 ;  /* 0x0000081208007986 */ /* 0x0085e4000c101b06 */
.L_x_27:
[----:B------:R-:W-:Y:S05]  /*18e0*/  BSYNC.RECONVERGENT B1 ;  /* 0x0000000000017941 */ /* 0x000fea0003800200 */
.L_x_21:
[----:B0-23--:R-:W1:Y:S02]  /*18f0*/  LDG.E R15, desc[UR6][R12.64] ;  /* 0x000000060c0f7981 */ /* 0x00de64000c1e1900 */
[----:B-1----:R-:W-:-:S06]  /*1900*/  IMAD.WIDE R14, R15, 0x4, R4 ;  /* 0x000000040f0e7825 */ /* 0x002fcc00078e0204 */
[----:B------:R-:W2:Y:S01]  /*1910*/  LDG.E R14, desc[UR6][R14.64] ;  /* 0x000000060e0e7981 */ /* 0x000ea2000c1e1900 */
[----:B------:R-:W-:-:S06]  /*1920*/  UIADD3 UR4, UPT, UPT, UR4, 0x1, URZ ;  /* 0x0000000104047890 */ /* 0x000fcc000fffe0ff */
[----:B--2---:R-:W-:-:S13]  /*1930*/  ISETP.LE.AND P0, PT, R14, UR4, PT ;  /* 0x000000040e007c0c */ /* 0x004fda000bf03270 */
[----:B------:R-:W-:Y:S05]  /*1940*/  @!P0 BRA `(.L_x_32) ;  /* 0xfffffff800848947 */ /* 0x000fea000383ffff */
[----:B------:R-:W-:Y:S05]  /*1950*/  BRA `(.L_x_14) ;  /* 0x0000001800b87947 */ /* 0x000fea0003800000 */
.L_x_94:
[----:B------:R-:W0:Y:S08]  /*1960*/  LDC.64 R6, c[0x0][0x390] ;  /* 0x0000e400ff067b82 */ /* 0x000e300000000a00 */
[----:B------:R-:W1:Y:S01]  /*1970*/  LDC.64 R4, c[0x0][0x3a8] ;  /* 0x0000ea00ff047b82 */ /* 0x000e620000000a00 */
[----:B0-----:R-:W-:-:S05]  /*1980*/  IMAD.WIDE R6, R3, 0x4, R6 ;  /* 0x0000000403067825 */ /* 0x001fca00078e0206 */
[----:B------:R-:W1:Y:S02]  /*1990*/  LDG.E R13, desc[UR6][R6.64] ;  /* 0x00000006060d7981 */ /* 0x000e64000c1e1900 */
[----:B-1----:R-:W-:-:S06]  /*19a0*/  IMAD.WIDE R12, R13, 0x4, R4 ;  /* 0x000000040d0c7825 */ /* 0x002fcc00078e0204 */
[----:B------:R-:W2:Y:S02]  /*19b0*/  LDG.E R12, desc[UR6][R12.64] ;  /* 0x000000060c0c7981 */ /* 0x000ea4000c1e1900 */
[----:B--2---:R-:W-:-:S05]  /*19c0*/  LOP3.LUT R3, RZ, R12, RZ, 0x33, !PT ;  /* 0x0000000cff037212 */ /* 0x004fca00078e33ff */
[----:B------:R-:W-:-:S05]  /*19d0*/  IMAD.IADD R3, R2, 0x1, R3 ;  /* 0x0000000102037824 */ /* 0x000fca00078e0203 */
[----:B------:R-:W-:-:S04]  /*19e0*/  IADD3 R2, P0, PT, R3, UR4, RZ ;  /* 0x0000000403027c10 */ /* 0x000fc8000ff1e0ff */
[----:B------:R-:W-:-:S05]  /*19f0*/  LEA.HI.X.SX32 R3, R3, UR5, 0x1, P0 ;  /* 0x0000000503037c11 */ /* 0x000fca00080f0eff */
[----:B------:R-:W2:Y:S01]  /*1a00*/  LDG.E.U8 R2, desc[UR6][R2.64] ;  /* 0x0000000602027981 */ /* 0x000ea2000c1e1100 */
[----:B------:R-:W-:Y:S01]  /*1a10*/  BSSY.RELIABLE B1, `(.L_x_33) ;  /* 0x0000009000017945 */ /* 0x000fe20003800100 */
[----:B--2---:R-:W-:-:S13]  /*1a20*/  ISETP.NE.AND P0, PT, R2, RZ, PT ;  /* 0x000000ff0200720c */ /* 0x004fda0003f05270 */
[----:B------:R-:W-:Y:S05]  /*1a30*/  @!P0 BRA `(.L_x_34) ;  /* 0x0000000000188947 */ /* 0x000fea0003800000 */
[----:B------:R-:W-:Y:S02]  /*1a40*/  IMAD.MOV.U32 R2, RZ, RZ, R10 ;  /* 0x000000ffff027224 */ /* 0x000fe400078e000a */
[----:B------:R-:W-:-:S05]  /*1a50*/  IMAD.MOV.U32 R3, RZ, RZ, R11 ;  /* 0x000000ffff037224 */ /* 0x000fca00078e000b */
[----:B------:R-:W2:Y:S02]  /*1a60*/  LDG.E.U8 R2, desc[UR6][R2.64+-0x1] ;  /* 0xffffff0602027981 */ /* 0x000ea4000c1e1100 */
[----:B--2---:R-:W-:-:S13]  /*1a70*/  ISETP.NE.AND P0, PT, R2, RZ, PT ;  /* 0x000000ff0200720c */ /* 0x004fda0003f05270 */
[----:B------:R-:W-:Y:S05]  /*1a80*/  @!P0 BREAK.RELIABLE B1 ;  /* 0x0000000000018942 */ /* 0x000fea0003800100 */
[----:B------:R-:W-:Y:S05]  /*1a90*/  @!P0 BRA `(.L_x_35) ;  /* 0x0000000000fc8947 */ /* 0x000fea0003800000 */
.L_x_34:
[----:B------:R-:W-:Y:S05]  /*1aa0*/  BSYNC.RELIABLE B1 ;  /* 0x0000000000017941 */ /* 0x000fea0003800100 */
.L_x_33:
        /* <DEDUP_REMOVED lines=13> */
.L_x_37:
[----:B------:R-:W-:Y:S05]  /*1b80*/  BSYNC.RECONVERGENT B1 ;  /* 0x0000000000017941 */ /* 0x000fea0003800200 */
.L_x_36:
[----:B-----5:R-:W-:Y:S01]  /*1b90*/  ISETP.NE.U32.AND P0, PT, R2, RZ, PT ;  /* 0x000000ff0200720c */ /* 0x020fe20003f05070 */
[----:B------:R-:W-:Y:S03]  /*1ba0*/  BSSY.RECONVERGENT B1, `(.L_x_38) ;  /* 0x0000007000017945 */ /* 0x000fe60003800200 */
[----:B------:R-:W-:-:S13]  /*1bb0*/  ISETP.NE.AND.EX P0, PT, R3, RZ, PT, P0 ;  /* 0x000000ff0300720c */ /* 0x000fda0003f05300 */
[----:B------:R-:W-:Y:S05]  /*1bc0*/  @!P0 BRA `(.L_x_39) ;  /* 0x0000000000108947 */ /* 0x000fea0003800000 */
[----:B0-----:R-:W2:Y:S04]  /*1bd0*/  LDG.E.64 R12, desc[UR6][R8.64+0x8] ;  /* 0x00000806080c7981 */ /* 0x001ea8000c1e1b00 */
[----:B--2---:R1:W-:Y:S04]  /*1be0*/  ST.E.64 desc[UR6][R12.64], R2 ;  /* 0x000000020c007985 */ /* 0x0043e8000c101b06 */
[----:B------:R-:W2:Y:S04]  /*1bf0*/  LD.E.64 R14, desc[UR6][R2.64+0x8] ;  /* 0x00000806020e7980 */ /* 0x000ea8000c101b00 */
[----:B--2---:R1:W-:Y:S02]  /*1c00*/  STG.E.64 desc[UR6][R8.64+0x8], R14 ;  /* 0x0000080e08007986 */ /* 0x0043e4000c101b06 */
.L_x_39:
[----:B------:R-:W-:Y:S05]  /*1c10*/  BSYNC.RECONVERGENT B1 ;  /* 0x0000000000017941 */ /* 0x000fea0003800200 */
.L_x_38:
[----:B------:R-:W2:Y:S04]  /*1c20*/  LDG.E R7, desc[UR6][R6.64] ;  /* 0x0000000606077981 */ /* 0x000ea8000c1e1900 */
[----:B01----:R-:W3:Y:S01]  /*1c30*/  LDG.E.64 R14, desc[UR6][R8.64+0x10] ;  /* 0x00001006080e7981 */ /* 0x003ee2000c1e1b00 */
[----:B--2---:R-:W-:-:S06]  /*1c40*/  IMAD.WIDE R4, R7, 0x4, R4 ;  /* 0x0000000407047825 */ /* 0x004fcc00078e0204 */
[----:B------:R-:W2:Y:S01]  /*1c50*/  LDG.E R4, desc[UR6][R4.64] ;  /* 0x0000000604047981 */ /* 0x000ea2000c1e1900 */
[----:B---3--:R-:W-:Y:S01]  /*1c60*/  ISETP.NE.AND P0, PT, R14, -0x1, PT ;  /* 0xffffffff0e00780c */ /* 0x008fe20003f05270 */
[----:B------:R-:W-:Y:S01]  /*1c70*/  BSSY.RELIABLE B1, `(.L_x_40) ;  /* 0x000001b000017945 */ /* 0x000fe20003800100 */
[----:B--2---:R-:W-:-:S05]  /*1c80*/  LOP3.LUT R13, RZ, R4, RZ, 0x33, !PT ;  /* 0x00000004ff0d7212 */ /* 0x004fca00078e33ff */
[----:B------:R-:W-:-:S04]  /*1c90*/  IMAD.WIDE R12, R13, 0x18, R8 ;  /* 0x000000180d0c7825 */ /* 0x000fc800078e0208 */
[----:B------:R-:W-:Y:S02]  /*1ca0*/  IMAD.MOV.U32 R2, RZ, RZ, R12 ;  /* 0x000000ffff027224 */ /* 0x000fe400078e000c */
[----:B------:R-:W-:Y:S01]  /*1cb0*/  IMAD.MOV.U32 R3, RZ, RZ, R13 ;  /* 0x000000ffff037224 */ /* 0x000fe200078e000d */
[----:B------:R-:W-:Y:S06]  /*1cc0*/  @P0 BRA `(.L_x_41) ;  /* 0x0000000000540947 */ /* 0x000fec0003800000 */
        /* <DEDUP_REMOVED lines=15> */
.L_x_43:
[----:B------:R-:W-:Y:S05]  /*1dc0*/  BSYNC.RECONVERGENT B2 ;  /* 0x0000000000027941 */ /* 0x000fea0003800200 */
.L_x_42:
[----:B-----5:R-:W-:Y:S01]  /*1dd0*/  ISETP.NE.U32.AND P0, PT, R2, RZ, PT ;  /* 0x000000ff0200720c */ /* 0x020fe20003f05070 */
[----:B0-----:R-:W-:-:S03]  /*1de0*/  IMAD.MOV.U32 R6, RZ, RZ, 0x1 ;  /* 0x00000001ff067424 */ /* 0x001fc600078e00ff */
[----:B------:R-:W-:-:S13]  /*1df0*/  ISETP.NE.AND.EX P0, PT, R3, RZ, PT, P0 ;  /* 0x000000ff0300720c */ /* 0x000fda0003f05300 */
[----:B------:R-:W-:Y:S05]  /*1e00*/  @!P0 BREAK.RELIABLE B1 ;  /* 0x0000000000018942 */ /* 0x000fea0003800100 */
[----:B------:R-:W-:Y:S05]  /*1e10*/  @!P0 BRA `(.L_x_14) ;  /* 0x0000001400888947 */ /* 0x000fea0003800000 */
.L_x_41:
[----:B------:R-:W-:Y:S05]  /*1e20*/  BSYNC.RELIABLE B1 ;  /* 0x0000000000017941 */ /* 0x000fea0003800100 */
.L_x_40:
[----:B------:R-:W2:Y:S04]  /*1e30*/  LDG.E.64 R4, desc[UR6][R8.64+0x8] ;  /* 0x0000080608047981 */ /* 0x000ea8000c1e1b00 */
[----:B--2---:R2:W-:Y:S04]  /*1e40*/  ST.E.64 desc[UR6][R4.64], R2 ;  /* 0x0000000204007985 */ /* 0x0045e8000c101b06 */
[----:B------:R-:W3:Y:S01]  /*1e50*/  LD.E.64 R12, desc[UR6][R2.64+0x8] ;  /* 0x00000806020c7980 */ /* 0x000ee2000c101b00 */
[----:B------:R-:W-:-:S03]  /*1e60*/  IMAD.MOV.U32 R6, RZ, RZ, 0x1 ;  /* 0x00000001ff067424 */ /* 0x000fc600078e00ff */
[----:B---3--:R2:W-:Y:S01]  /*1e70*/  STG.E.64 desc[UR6][R8.64+0x8], R12 ;  /* 0x0000080c08007986 */ /* 0x0085e2000c101b06 */
[----:B------:R-:W-:Y:S05]  /*1e80*/  BRA `(.L_x_14) ;  /* 0x00000014006c7947 */ /* 0x000fea0003800000 */
.L_x_35:
        /* <DEDUP_REMOVED lines=13> */
.L_x_45:
[----:B------:R-:W-:Y:S05]  /*1f60*/  BSYNC.RECONVERGENT B2 ;  /* 0x0000000000027941 */ /* 0x000fea0003800200 */
.L_x_44:
[----:B-----5:R-:W-:Y:S02]  /*1f70*/  ISETP.NE.U32.AND P0, PT, R2, RZ, PT ;  /* 0x000000ff0200720c */ /* 0x020fe40003f05070 */
[----:B0-----:R-:W-:Y:S02]  /*1f80*/  PRMT R6, RZ, 0x7610, R6 ;  /* 0x00007610ff067816 */ /* 0x001fe40000000006 */
[----:B------:R-:W-:-:S13]  /*1f90*/  ISETP.NE.AND.EX P0, PT, R3, RZ, PT, P0 ;  /* 0x000000ff0300720c */ /* 0x000fda0003f05300 */
[----:B------:R-:W-:Y:S05]  /*1fa0*/  @!P0 BRA `(.L_x_14) ;  /* 0x0000001400248947 */ /* 0x000fea0003800000 */
[----:B------:R-:W2:Y:S04]  /*1fb0*/  LDG.E.64 R4, desc[UR6][R8.64+0x8] ;  /* 0x0000080608047981 */ /* 0x000ea8000c1e1b00 */
[----:B--2---:R3:W-:Y:S04]  /*1fc0*/  ST.E.64 desc[UR6][R4.64], R2 ;  /* 0x0000000204007985 */ /* 0x0047e8000c101b06 */
[----:B------:R-:W2:Y:S04]  /*1fd0*/  LD.E.64 R12, desc[UR6][R2.64+0x8] ;  /* 0x00000806020c7980 */ /* 0x000ea8000c101b00 */
[----:B--2---:R3:W-:Y:S01]  /*1fe0*/  STG.E.64 desc[UR6][R8.64+0x8], R12 ;  /* 0x0000080c08007986 */ /* 0x0047e2000c101b06 */
[----:B------:R-:W-:Y:S05]  /*1ff0*/  BRA `(.L_x_14) ;  /* 0x0000001400107947 */ /* 0x000fea0003800000 */
.L_x_6:
[----:B------:R-:W-:-:S13]  /*2000*/  ISETP.GT.AND P0, PT, R5, 0x7, PT ;  /* 0x000000070500780c */ /* 0x000fda0003f04270 */
[----:B------:R-:W-:Y:S05]  /*2010*/  @P0 BRA `(.L_x_46) ;  /* 0x0000000400f40947 */ /* 0x000fea0003800000 */
[----:B------:R-:W-:-:S13]  /*2020*/  ISETP.NE.AND P0, PT, R5, 0x4, PT ;  /* 0x000000040500780c */ /* 0x000fda0003f05270 */
[----:B------:R-:W-:Y:S05]  /*2030*/  @!P0 BRA `(.L_x_47) ;  /* 0x00000000001c8947 */ /* 0x000fea0003800000 */
[----:B------:R-:W-:-:S13]  /*2040*/  ISETP.NE.AND P0, PT, R5, 0x7, PT ;  /* 0x000000070500780c */ /* 0x000fda0003f05270 */
[----:B------:R-:W-:Y:S05]  /*2050*/  @P0 BRA `(.L_x_48) ;  /* 0x0000001000ec0947 */ /* 0x000fea0003800000 */
[----:B------:R-:W2:Y:S02]  /*2060*/  LDL.64 R2, [R1+0x8] ;  /* 0x0000080001027983 */ /* 0x000ea40000100a00 */
[----:B--2---:R-:W-:-:S06]  /*2070*/  DSETP.GTU.AND P0, PT, R2, 1800, PT ;  /* 0x409c20000200742a */ /* 0x004fcc0003f0c000 */
[----:B------:R-:W-:-:S06]  /*2080*/  DSETP.GE.AND P0, PT, R2, 1450, !P0 ;  /* 0x4096a8000200742a */ /* 0x000fcc0004706000 */
[----:B---3--:R-:W-:Y:S01]  /*2090*/  SEL R6, RZ, 0x1, !P0 ;  /* 0x00000001ff067807 */ /* 0x008fe20004000000 */
[----:B------:R-:W-:Y:S07]  /*20a0*/  BRA `(.L_x_48) ;  /* 0x0000001000d87947 */ /* 0x000fee0003800000 */
.L_x_47:
[----:B------:R-:W0:Y:S08]  /*20b0*/  LDC.64 R12, c[0x0][0x3a0] ;  /* 0x0000e800ff0c7b82 */ /* 0x000e300000000a00 */
[----:B------:R-:W1:Y:S08]  /*20c0*/  LDC.64 R4, c[0x0][0x3c0] ;  /* 0x0000f000ff047b82 */ /* 0x000e700000000a00 */
[----:B---3--:R-:W2:Y:S01]  /*20d0*/  LDC.64 R6, c[0x0][0x388] ;  /* 0x0000e200ff067b82 */ /* 0x008ea20000000a00 */
[----:B0-----:R-:W-:-:S05]  /*20e0*/  IMAD.WIDE R12, R3, 0x4, R12 ;  /* 0x00000004030c7825 */ /* 0x001fca00078e020c */
[----:B------:R-:W1:Y:S01]  /*20f0*/  LDG.E R15, desc[UR6][R12.64] ;  /* 0x000000060c0f7981 */ /* 0x000e62000c1e1900 */
[----:B--2---:R-:W-:-:S06]  /*2100*/  IMAD.WIDE R18, R3, 0x4, R6 ;  /* 0x0000000403127825 */ /* 0x004fcc00078e0206 */
[----:B------:R-:W2:Y:S01]  /*2110*/  LDG.E R19, desc[UR6][R18.64] ;  /* 0x0000000612137981 */ /* 0x000ea2000c1e1900 */
[----:B-1----:R-:W-:Y:S02]  /*2120*/  IMAD.WIDE R4, R15, 0x4, R4 ;  /* 0x000000040f047825 */ /* 0x002fe400078e0204 */
[----:B------:R-:W2:Y:S04]  /*2130*/  LDC.64 R14, c[0x0][0x3a8] ;  /* 0x0000ea00ff0e7b82 */ /* 0x000ea80000000a00 */
[----:B------:R-:W3:Y:S01]  /*2140*/  LDG.E R4, desc[UR6][R4.64] ;  /* 0x0000000604047981 */ /* 0x000ee2000c1e1900 */
[----:B------:R-:W-:Y:S01]  /*2150*/  PRMT R6, RZ, 0x7610, R6 ;  /* 0x00007610ff067816 */ /* 0x000fe20000000006 */
[----:B--2---:R-:W-:Y:S01]  /*2160*/  IMAD.WIDE R14, R19, 0x4, R14 ;  /* 0x00000004130e7825 */ /* 0x004fe200078e020e */
[----:B---3--:R-:W-:-:S13]  /*2170*/  ISETP.GE.AND P0, PT, R4, 0x1, PT ;  /* 0x000000010400780c */ /* 0x008fda0003f06270 */
[----:B------:R-:W-:Y:S05]  /*2180*/  @!P0 BRA `(.L_x_14) ;  /* 0x0000001000ac8947 */ /* 0x000fea0003800000 */
[----:B------:R0:W5:Y:S01]  /*2190*/  LDG.E R3, desc[UR6][R14.64] ;  /* 0x000000060e037981 */ /* 0x000162000c1e1900 */
[----:B------:R-:W1:Y:S01]  /*21a0*/  LDC.64 R4, c[0x0][0x3c0] ;  /* 0x0000f000ff047b82 */ /* 0x000e620000000a00 */
[----:B------:R-:W-:Y:S01]  /*21b0*/  IMAD.MOV.U32 R7, RZ, RZ, 0x1 ;  /* 0x00000001ff077424 */ /* 0x000fe200078e00ff */
[----:B------:R-:W-:Y:S01]  /*21c0*/  PRMT R6, RZ, 0x7610, R6 ;  /* 0x00007610ff067816 */ /* 0x000fe20000000006 */
[----:B------:R-:W2:Y:S01]  /*21d0*/  LDCU.64 UR8, c[0x4][URZ] ;  /* 0x01000000ff0877ac */ /* 0x000ea20008000a00 */
[----:B------:R-:W-:-:S05]  /*21e0*/  UMOV UR4, URZ ;  /* 0x000000ff00047c82 */ /* 0x000fca0008000000 */
.L_x_60:
        /* <DEDUP_REMOVED lines=9> */
[----:B------:R-:W-:-:S04]  /*2280*/  ISETP.NE.OR P0, PT, R14, RZ, P0 ;  /* 0x000000ff0e00720c */ /* 0x000fc80000705670 */
[----:B------:R-:W-:-:S07]  /*2290*/  SEL R6, RZ, 0x1, !P0 ;  /* 0x00000001ff067807 */ /* 0x000fce0004000000 */
[----:B------:R-:W-:Y:S05]  /*22a0*/  @!P2 BRA `(.L_x_50) ;  /* 0x0000000000aca947 */ /* 0x000fea0003800000 */
        /* <DEDUP_REMOVED lines=30> */
.L_x_54:
[----:B------:R-:W-:Y:S05]  /*2490*/  BSYNC.RECONVERGENT B3 ;  /* 0x0000000000037941 */ /* 0x000fea0003800200 */
.L_x_53:
[----:B-----5:R-:W-:Y:S02]  /*24a0*/  ISETP.NE.U32.AND P0, PT, R14, RZ, PT ;  /* 0x000000ff0e00720c */ /* 0x020fe40003f05070 */
[----:B------:R-:W-:Y:S02]  /*24b0*/  PRMT R7, RZ, 0x7610, R7 ;  /* 0x00007610ff077816 */ /* 0x000fe40000000007 */
[----:B------:R-:W-:-:S13]  /*24c0*/  ISETP.NE.AND.EX P0, PT, R15, RZ, PT, P0 ;  /* 0x000000ff0f00720c */ /* 0x000fda0003f05300 */
[----:B------:R-:W-:Y:S05]  /*24d0*/  @!P0 BREAK.RELIABLE B2 ;  /* 0x0000000000028942 */ /* 0x000fea0003800100 */
[----:B------:R-:W-:Y:S05]  /*24e0*/  @!P0 BRA `(.L_x_55) ;  /* 0x0000000000a08947 */ /* 0x000fea0003800000 */
.L_x_52:
[----:B------:R-:W-:Y:S05]  /*24f0*/  BSYNC.RELIABLE B2 ;  /* 0x0000000000027941 */ /* 0x000fea0003800100 */
.L_x_51:
[----:B0-----:R-:W2:Y:S04]  /*2500*/  LDG.E.64 R18, desc[UR6][R8.64+0x8] ;  /* 0x0000080608127981 */ /* 0x001ea8000c1e1b00 */
[----:B--2---:R3:W-:Y:S04]  /*2510*/  ST.E.64 desc[UR6][R18.64], R14 ;  /* 0x0000000e12007985 */ /* 0x0047e8000c101b06 */
[----:B------:R-:W2:Y:S01]  /*2520*/  LD.E.64 R20, desc[UR6][R14.64+0x8] ;  /* 0x000008060e147980 */ /* 0x000ea2000c101b00 */
[----:B------:R-:W-:-:S03]  /*2530*/  PRMT R7, RZ, 0x7610, R7 ;  /* 0x00007610ff077816 */ /* 0x000fc60000000007 */
[----:B--2---:R3:W-:Y:S01]  /*2540*/  STG.E.64 desc[UR6][R8.64+0x8], R20 ;  /* 0x0000081408007986 */ /* 0x0047e2000c101b06 */
[----:B------:R-:W-:Y:S05]  /*2550*/  BRA `(.L_x_55) ;  /* 0x0000000000847947 */ /* 0x000fea0003800000 */
.L_x_50:
        /* <DEDUP_REMOVED lines=23> */
.L_x_59:
[----:B------:R-:W-:Y:S05]  /*26d0*/  BSYNC.RECONVERGENT B3 ;  /* 0x0000000000037941 */ /* 0x000fea0003800200 */
.L_x_58:
[----:B-----5:R-:W-:-:S04]  /*26e0*/  ISETP.NE.U32.AND P0, PT, R20, RZ, PT ;  /* 0x000000ff1400720c */ /* 0x020fc80003f05070 */
[----:B------:R-:W-:-:S13]  /*26f0*/  ISETP.NE.AND.EX P0, PT, R21, RZ, PT, P0 ;  /* 0x000000ff1500720c */ /* 0x000fda0003f05300 */
[----:B------:R-:W-:Y:S05]  /*2700*/  @!P0 BREAK.RELIABLE B2 ;  /* 0x0000000000028942 */ /* 0x000fea0003800100 */
[----:B------:R-:W-:Y:S05]  /*2710*/  @!P0 BRA `(.L_x_55) ;  /* 0x0000000000148947 */ /* 0x000fea0003800000 */
.L_x_57:
[----:B------:R-:W-:Y:S05]  /*2720*/  BSYNC.RELIABLE B2 ;  /* 0x0000000000027941 */ /* 0x000fea0003800100 */
.L_x_56:
[----:B0-----:R-:W2:Y:S04]  /*2730*/  LDG.E.64 R14, desc[UR6][R8.64+0x8] ;  /* 0x00000806080e7981 */ /* 0x001ea8000c1e1b00 */
[----:B--2---:R2:W-:Y:S04]  /*2740*/  ST.E.64 desc[UR6][R14.64], R20 ;  /* 0x000000140e007985 */ /* 0x0045e8000c101b06 */
[----:B------:R-:W3:Y:S04]  /*2750*/  LD.E.64 R18, desc[UR6][R20.64+0x8] ;  /* 0x0000080614127980 */ /* 0x000ee8000c101b00 */
[----:B---3--:R2:W-:Y:S02]  /*2760*/  STG.E.64 desc[UR6][R8.64+0x8], R18 ;  /* 0x0000081208007986 */ /* 0x0085e4000c101b06 */
.L_x_55:
[----:B------:R-:W-:Y:S05]  /*2770*/  BSYNC.RECONVERGENT B1 ;  /* 0x0000000000017941 */ /* 0x000fea0003800200 */
.L_x_49:
[----:B0-23--:R-:W1:Y:S02]  /*2780*/  LDG.E R15, desc[UR6][R12.64] ;  /* 0x000000060c0f7981 */ /* 0x00de64000c1e1900 */
[----:B-1----:R-:W-:-:S06]  /*2790*/  IMAD.WIDE R14, R15, 0x4, R4 ;  /* 0x000000040f0e7825 */ /* 0x002fcc00078e0204 */
[----:B------:R-:W2:Y:S01]  /*27a0*/  LDG.E R14, desc[UR6][R14.64] ;  /* 0x000000060e0e7981 */ /* 0x000ea2000c1e1900 */
[----:B------:R-:W-:-:S06]  /*27b0*/  UIADD3 UR4, UPT, UPT, UR4, 0x1, URZ ;  /* 0x0000000104047890 */ /* 0x000fcc000fffe0ff */
[----:B--2---:R-:W-:-:S13]  /*27c0*/  ISETP.LE.AND P0, PT, R14, UR4, PT ;  /* 0x000000040e007c0c */ /* 0x004fda000bf03270 */
[----:B------:R-:W-:Y:S05]  /*27d0*/  @!P0 BRA `(.L_x_60) ;  /* 0xfffffff800848947 */ /* 0x000fea000383ffff */
[----:B------:R-:W-:Y:S05]  /*27e0*/  BRA `(.L_x_14) ;  /* 0x0000000c00147947 */ /* 0x000fea0003800000 */
.L_x_46:
[----:B------:R-:W-:-:S05]  /*27f0*/  IMAD.MOV.U32 R2, RZ, RZ, -0x8 ;  /* 0xfffffff8ff027424 */ /* 0x000fca00078e00ff */
[----:B------:R-:W-:-:S05]  /*2800*/  VIADDMNMX.U32 R2, R5, R2, 0x2, PT ;  /* 0x0000000205027446 */ /* 0x000fca0003800002 */
[----:B------:R-:W-:-:S04]  /*2810*/  IMAD.SHL.U32 R2, R2, 0x4, RZ ;  /* 0x0000000402027824 */ /* 0x000fc800078e00ff */
[----:B------:R-:W0:Y:S02]  /*2820*/  LDC R4, c[0x2][R2+0x18] ;  /* 0x0080060002047b82 */ /* 0x000e240000000800 */
[----:B0-----:R-:W-:-:S04]  /*2830*/  SHF.R.S32.HI R5, RZ, 0x1f, R4 ;  /* 0x0000001fff057819 */ /* 0x001fc80000011404 */
.L_x_97:
[----:B------:R-:W-:Y:S05]  /*2840*/  BRX R4 -0x2850                                                   (*"BRANCH_TARGETS .L_x_98,.L_x_99,.L_x_48"*) ;  /* 0xffffffd404ec7949 */ /* 0x000fea000383ffff */
.L_x_99:
[----:B------:R-:W-:Y:S01]  /*2850*/  IMAD.MOV.U32 R4, RZ, RZ, R10 ;  /* 0x000000ffff047224 */ /* 0x000fe200078e000a */
[----:B---3--:R-:W0:Y:S01]  /*2860*/  LDC.64 R6, c[0x0][0x390] ;  /* 0x0000e400ff067b82 */ /* 0x008e220000000a00 */
[----:B------:R-:W-:-:S05]  /*2870*/  IMAD.MOV.U32 R5, RZ, RZ, R11 ;  /* 0x000000ffff057224 */ /* 0x000fca00078e000b */
[----:B------:R-:W2:Y:S01]  /*2880*/  LDG.E.U8 R4, desc[UR6][R4.64+-0x1] ;  /* 0xffffff0604047981 */ /* 0x000ea2000c1e1100 */
[----:B------:R-:W-:Y:S01]  /*2890*/  BSSY.RECONVERGENT B1, `(.L_x_61) ;  /* 0x0000011000017945 */ /* 0x000fe20003800200 */
[----:B------:R-:W-:Y:S01]  /*28a0*/  PLOP3.LUT P0, PT, PT, PT, PT, 0x80, 0x8 ;  /* 0x000000000008781c */ /* 0x000fe20003f0f070 */
[----:B0-----:R-:W-:Y:S01]  /*28b0*/  IMAD.WIDE R2, R3, 0x4, R6 ;  /* 0x0000000403027825 */ /* 0x001fe200078e0206 */
[C---:B--2---:R-:W-:Y:S02]  /*28c0*/  ISETP.NE.AND P2, PT, R4.reuse, RZ, PT ;  /* 0x000000ff0400720c */ /* 0x044fe40003f45270 */
[----:B------:R-:W-:-:S11]  /*28d0*/  PRMT R13, R4, 0x8880, RZ ;  /* 0x00008880040d7816 */ /* 0x000fd600000000ff */
[----:B------:R-:W-:Y:S05]  /*28e0*/  @P2 BRA `(.L_x_62) ;  /* 0x00000000002c2947 */ /* 0x000fea0003800000 */
[----:B------:R-:W2:Y:S01]  /*28f0*/  LDG.E R7, desc[UR6][R2.64] ;  /* 0x0000000602077981 */ /* 0x000ea2000c1e1900 */
        /* <DEDUP_REMOVED lines=10> */
.L_x_62:
[----:B------:R-:W-:Y:S05]  /*29a0*/  BSYNC.RECONVERGENT B1 ;  /* 0x0000000000017941 */ /* 0x000fea0003800200 */
.L_x_61:
[----:B------:R-:W-:Y:S01]  /*29b0*/  SEL R4, RZ, 0x1, !P0 ;  /* 0x00000001ff047807 */ /* 0x000fe20004000000 */
[----:B------:R-:W-:Y:S03]  /*29c0*/  BSSY.RECONVERGENT B1, `(.L_x_63) ;  /* 0x0000019000017945 */ /* 0x000fe60003800200 */
[----:B------:R-:W-:Y:S02]  /*29d0*/  ISETP.NE.AND P0, PT, R13, R4, PT ;  /* 0x000000040d00720c */ /* 0x000fe40003f05270 */
[----:B------:R-:W-:-:S11]  /*29e0*/  PRMT R6, R4, 0x7610, R6 ;  /* 0x0000761004067816 */ /* 0x000fd60000000006 */
        /* <DEDUP_REMOVED lines=14> */
.L_x_66:
[----:B------:R-:W-:Y:S05]  /*2ad0*/  BSYNC.RECONVERGENT B2 ;  /* 0x0000000000027941 */ /* 0x000fea0003800200 */
.L_x_65:
[----:B-----5:R-:W-:-:S04]  /*2ae0*/  ISETP.NE.U32.AND P0, PT, R12, RZ, PT ;  /* 0x000000ff0c00720c */ /* 0x020fc80003f05070 */
[----:B------:R-:W-:-:S13]  /*2af0*/  ISETP.NE.AND.EX P0, PT, R13, RZ, PT, P0 ;  /* 0x000000ff0d00720c */ /* 0x000fda0003f05300 */
[----:B------:R-:W-:Y:S05]  /*2b00*/  @!P0 BRA `(.L_x_64) ;  /* 0x0000000000108947 */ /* 0x000fea0003800000 */
[----:B0-----:R-:W2:Y:S04]  /*2b10*/  LDG.E.64 R14, desc[UR6][R8.64+0x8] ;  /* 0x00000806080e7981 */ /* 0x001ea8000c1e1b00 */
[----:B--2---:R1:W-:Y:S04]  /*2b20*/  ST.E.64 desc[UR6][R14.64], R12 ;  /* 0x0000000c0e007985 */ /* 0x0043e8000c101b06 */
[----:B------:R-:W2:Y:S04]  /*2b30*/  LD.E.64 R18, desc[UR6][R12.64+0x8] ;  /* 0x000008060c127980 */ /* 0x000ea8000c101b00 */
[----:B--2---:R1:W-:Y:S02]  /*2b40*/  STG.E.64 desc[UR6][R8.64+0x8], R18 ;  /* 0x0000081208007986 */ /* 0x0043e4000c101b06 */
.L_x_64:
[----:B------:R-:W-:Y:S05]  /*2b50*/  BSYNC.RECONVERGENT B1 ;  /* 0x0000000000017941 */ /* 0x000fea0003800200 */
.L_x_63:
        /* <DEDUP_REMOVED lines=34> */
.L_x_70:
[----:B------:R-:W-:Y:S05]  /*2d80*/  BSYNC.RECONVERGENT B2 ;  /* 0x0000000000027941 */ /* 0x000fea0003800200 */
.L_x_69:
[----:B-----5:R-:W-:-:S04]  /*2d90*/  ISETP.NE.U32.AND P0, PT, R2, RZ, PT ;  /* 0x000000ff0200720c */ /* 0x020fc80003f05070 */
[----:B------:R-:W-:-:S13]  /*2da0*/  ISETP.NE.AND.EX P0, PT, R3, RZ, PT, P0 ;  /* 0x000000ff0300720c */ /* 0x000fda0003f05300 */
[----:B------:R-:W-:Y:S05]  /*2db0*/  @!P0 BREAK.RELIABLE B1 ;  /* 0x0000000000018942 */ /* 0x000fea0003800100 */
[----:B------:R-:W-:Y:S05]  /*2dc0*/  @!P0 BRA `(.L_x_14) ;  /* 0x00000004009c8947 */ /* 0x000fea0003800000 */
.L_x_68:
[----:B------:R-:W-:Y:S05]  /*2dd0*/  BSYNC.RELIABLE B1 ;  /* 0x0000000000017941 */ /* 0x000fea0003800100 */
.L_x_67:
[----:B0-----:R-:W2:Y:S04]  /*2de0*/  LDG.E.64 R4, desc[UR6][R8.64+0x8] ;  /* 0x0000080608047981 */ /* 0x001ea8000c1e1b00 */
[----:B--2---:R1:W-:Y:S04]  /*2df0*/  ST.E.64 desc[UR6][R4.64], R2 ;  /* 0x0000000204007985 */ /* 0x0043e8000c101b06 */
[----:B------:R-:W2:Y:S04]  /*2e00*/  LD.E.64 R12, desc[UR6][R2.64+0x8] ;  /* 0x00000806020c7980 */ /* 0x000ea8000c101b00 */
[----:B--2---:R1:W-:Y:S01]  /*2e10*/  STG.E.64 desc[UR6][R8.64+0x8], R12 ;  /* 0x0000080c08007986 */ /* 0x0043e2000c101b06 */
[----:B------:R-:W-:Y:S05]  /*2e20*/  BRA `(.L_x_14) ;  /* 0x0000000400847947 */ /* 0x000fea0003800000 */
.L_x_98:
[----:B------:R-:W2:Y:S04]  /*2e30*/  LDL.64 R18, [R1+0x20] ;  /* 0x0000200001127983 */ /* 0x000ea80000100a00 */
[----:B---3--:R-:W2:Y:S04]  /*2e40*/  LDL.128 R4, [R1+0x40] ;  /* 0x0000400001047983 */ /* 0x008ea80000100c00 */
[----:B------:R-:W3:Y:S01]  /*2e50*/  LDL.64 R12, [R1+0x18] ;  /* 0x00001800010c7983 */ /* 0x000ee20000100a00 */
[----:B------:R-:W0:Y:S01]  /*2e60*/  MUFU.RCP64H R3, 1000 ;  /* 0x408f400000037908 */ /* 0x000e220000001800 */
[----:B------:R-:W-:Y:S01]  /*2e70*/  IMAD.MOV.U32 R20, RZ, RZ, 0x0 ;  /* 0x00000000ff147424 */ /* 0x000fe200078e00ff */
[----:B------:R-:W-:Y:S01]  /*2e80*/  BSSY.RECONVERGENT B1, `(.L_x_71) ;  /* 0x0000019000017945 */ /* 0x000fe20003800200 */
[----:B------:R-:W-:-:S02]  /*2e90*/  IMAD.MOV.U32 R21, RZ, RZ, 0x408f4000 ;  /* 0x408f4000ff157424 */ /* 0x000fc400078e00ff */
[----:B------:R-:W-:-:S06]  /*2ea0*/  IMAD.MOV.U32 R2, RZ, RZ, 0x1 ;  /* 0x00000001ff027424 */ /* 0x000fcc00078e00ff */
[----:B0-----:R-:W-:-:S08]  /*2eb0*/  DFMA R14, R2, -R20, 1 ;  /* 0x3ff00000020e742b */ /* 0x001fd00000000814 */
[----:B------:R-:W-:-:S08]  /*2ec0*/  DFMA R14, R14, R14, R14 ;  /* 0x0000000e0e0e722b */ /* 0x000fd0000000000e */
[----:B------:R-:W-:-:S08]  /*2ed0*/  DFMA R14, R2, R14, R2 ;  /* 0x0000000e020e722b */ /* 0x000fd00000000002 */
[----:B------:R-:W-:-:S08]  /*2ee0*/  DFMA R2, R14, -R20, 1 ;  /* 0x3ff000000e02742b */ /* 0x000fd00000000814 */
[----:B------:R-:W-:Y:S02]  /*2ef0*/  DFMA R2, R14, R2, R14 ;  /* 0x000000020e02722b */ /* 0x000fe4000000000e */
[----:B--2---:R-:W-:Y:S02]  /*2f00*/  DADD R6, R18, -R6 ;  /* 0x0000000012067229 */ /* 0x004fe40000000806 */
[----:B---3--:R-:W-:-:S06]  /*2f10*/  DADD R4, R12, -R4 ;  /* 0x000000000c047229 */ /* 0x008fcc0000000804 */
[----:B------:R-:W-:Y:S02]  /*2f20*/  DMUL R14, R6, R2 ;  /* 0x00000002060e7228 */ /* 0x000fe40000000000 */
[----:B------:R-:W-:-:S06]  /*2f30*/  FSETP.GEU.AND P2, PT, |R7|, 6.5827683646048100446e-37, PT ;  /* 0x036000000700780b */ /* 0x000fcc0003f4e200 */
[----:B------:R-:W-:-:S08]  /*2f40*/  DFMA R18, R14, -1000, R6 ;  /* 0xc08f40000e12782b */ /* 0x000fd00000000006 */
[----:B------:R-:W-:-:S10]  /*2f50*/  DFMA R2, R2, R18, R14 ;  /* 0x000000120202722b */ /* 0x000fd4000000000e */
[----:B------:R-:W-:-:S05]  /*2f60*/  FFMA R14, RZ, 4.4765625, R3 ;  /* 0x408f4000ff0e7823 */ /* 0x000fca0000000003 */
[----:B------:R-:W-:-:S13]  /*2f70*/  FSETP.GT.AND P0, PT, |R14|, 1.469367938527859385e-39, PT ;  /* 0x001000000e00780b */ /* 0x000fda0003f04200 */
[----:B------:R-:W-:Y:S05]  /*2f80*/  @P0 BRA P2, `(.L_x_72) ;  /* 0x0000000000200947 */ /* 0x000fea0001000000 */
[----:B------:R-:W-:Y:S01]  /*2f90*/  IMAD.MOV.U32 R14, RZ, RZ, R6 ;  /* 0x000000ffff0e7224 */ /* 0x000fe200078e0006 */
[----:B------:R-:W-:Y:S01]  /*2fa0*/  MOV R26, 0x2ff0 ;  /* 0x00002ff0001a7802 */ /* 0x000fe20000000f00 */
[----:B------:R-:W-:Y:S02]  /*2fb0*/  IMAD.MOV.U32 R15, RZ, RZ, R7 ;  /* 0x000000ffff0f7224 */ /* 0x000fe400078e0007 */
[----:B------:R-:W-:Y:S02]  /*2fc0*/  IMAD.MOV.U32 R12, RZ, RZ, RZ ;  /* 0x000000ffff0c7224 */ /* 0x000fe400078e00ff */
[----:B------:R-:W-:-:S07]  /*2fd0*/  IMAD.MOV.U32 R13, RZ, RZ, 0x408f4000 ;  /* 0x408f4000ff0d7424 */ /* 0x000fce00078e00ff */
[----:B------:R-:W-:Y:S05]  /*2fe0*/  CALL.REL.NOINC `($__internal_0_$__cuda_sm20_div_rn_f64_full) ;  /* 0x0000000400cc7944 */ /* 0x000fea0003c00000 */
[----:B------:R-:W-:Y:S02]  /*2ff0*/  IMAD.MOV.U32 R2, RZ, RZ, R6 ;  /* 0x000000ffff027224 */ /* 0x000fe400078e0006 */
[----:B------:R-:W-:-:S07]  /*3000*/  IMAD.MOV.U32 R3, RZ, RZ, R7 ;  /* 0x000000ffff037224 */ /* 0x000fce00078e0007 */
.L_x_72:
[----:B------:R-:W-:Y:S05]  /*3010*/  BSYNC.RECONVERGENT B1 ;  /* 0x0000000000017941 */ /* 0x000fea0003800200 */
.L_x_71:
[----:B------:R-:W-:Y:S01]  /*3020*/  DSETP.NEU.AND P0, PT, R2, RZ, PT ;  /* 0x000000ff0200722a */ /* 0x000fe20003f0d000 */
[----:B------:R-:W-:Y:S01]  /*3030*/  BSSY.RECONVERGENT B1, `(.L_x_48) ;  /* 0x000003d000017945 */ /* 0x000fe20003800200 */
[----:B------:R-:W-:-:S12]  /*3040*/  IMAD.MOV.U32 R6, RZ, RZ, 0x1 ;  /* 0x00000001ff067424 */ /* 0x000fd800078e00ff */
[----:B------:R-:W-:Y:S05]  /*3050*/  @!P0 BRA `(.L_x_73) ;  /* 0x0000000000e88947 */ /* 0x000fea0003800000 */
[----:B------:R-:W0:Y:S01]  /*3060*/  MUFU.RCP64H R7, 3600 ;  /* 0x40ac200000077908 */ /* 0x000e220000001800 */
[----:B------:R-:W-:Y:S01]  /*3070*/  IMAD.MOV.U32 R14, RZ, RZ, 0x0 ;  /* 0x00000000ff0e7424 */ /* 0x000fe200078e00ff */
[----:B------:R-:W-:Y:S01]  /*3080*/  BSSY.RECONVERGENT B2, `(.L_x_74) ;  /* 0x0000018000027945 */ /* 0x000fe20003800200 */
[----:B------:R-:W-:Y:S02]  /*3090*/  IMAD.MOV.U32 R15, RZ, RZ, 0x40ac2000 ;  /* 0x40ac2000ff0f7424 */ /* 0x000fe400078e00ff */
[----:B------:R-:W-:-:S06]  /*30a0*/  IMAD.MOV.U32 R6, RZ, RZ, 0x1 ;  /* 0x00000001ff067424 */ /* 0x000fcc00078e00ff */
[----:B0-----:R-:W-:-:S08]  /*30b0*/  DFMA R12, R6, -R14, 1 ;  /* 0x3ff00000060c742b */ /* 0x001fd0000000080e */
[----:B------:R-:W-:-:S08]  /*30c0*/  DFMA R12, R12, R12, R12 ;  /* 0x0000000c0c0c722b */ /* 0x000fd0000000000c */
[----:B------:R-:W-:Y:S02]  /*30d0*/  DFMA R12, R6, R12, R6 ;  /* 0x0000000c060c722b */ /* 0x000fe40000000006 */
[----:B------:R-:W-:-:S06]  /*30e0*/  DMUL R6, R4, 1000 ;  /* 0x408f400004067828 */ /* 0x000fcc0000000000 */
[----:B------:R-:W-:-:S04]  /*30f0*/  DFMA R14, R12, -R14, 1 ;  /* 0x3ff000000c0e742b */ /* 0x000fc8000000080e */
[----:B------:R-:W-:-:S04]  /*3100*/  FSETP.GEU.AND P2, PT, |R7|, 6.5827683646048100446e-37, PT ;  /* 0x036000000700780b */ /* 0x000fc80003f4e200 */
[----:B------:R-:W-:-:S08]  /*3110*/  DFMA R14, R12, R14, R12 ;  /* 0x0000000e0c0e722b */ /* 0x000fd0000000000c */
[----:B------:R-:W-:-:S08]  /*3120*/  DMUL R4, R6, R14 ;  /* 0x0000000e06047228 */ /* 0x000fd00000000000 */
[----:B------:R-:W-:-:S08]  /*3130*/  DFMA R12, R4, -3600, R6 ;  /* 0xc0ac2000040c782b */ /* 0x000fd00000000006 */
[----:B------:R-:W-:-:S10]  /*3140*/  DFMA R4, R14, R12, R4 ;  /* 0x0000000c0e04722b */ /* 0x000fd40000000004 */
[----:B------:R-:W-:-:S05]  /*3150*/  FFMA R12, RZ, 5.37890625, R5 ;  /* 0x40ac2000ff0c7823 */ /* 0x000fca0000000005 */
        /* <DEDUP_REMOVED lines=10> */
.L_x_75:
[----:B------:R-:W-:Y:S05]  /*3200*/  BSYNC.RECONVERGENT B2 ;  /* 0x0000000000027941 */ /* 0x000fea0003800200 */
.L_x_74:
[----:B------:R-:W0:Y:S01]  /*3210*/  MUFU.RCP64H R7, R3 ;  /* 0x0000000300077308 */ /* 0x000e220000001800 */
[----:B------:R-:W-:Y:S01]  /*3220*/  IMAD.MOV.U32 R6, RZ, RZ, 0x1 ;  /* 0x00000001ff067424 */ /* 0x000fe200078e00ff */
[----:B------:R-:W-:Y:S01]  /*3230*/  FSETP.GEU.AND P2, PT, |R5|, 6.5827683646048100446e-37, PT ;  /* 0x036000000500780b */ /* 0x000fe20003f4e200 */
[----:B------:R-:W-:Y:S04]  /*3240*/  BSSY.RECONVERGENT B2, `(.L_x_76) ;  /* 0x0000012000027945 */ /* 0x000fe80003800200 */
[----:B0-----:R-:W-:-:S08]  /*3250*/  DFMA R12, R6, -R2, 1 ;  /* 0x3ff00000060c742b */ /* 0x001fd00000000802 */
[----:B------:R-:W-:-:S08]  /*3260*/  DFMA R12, R12, R12, R12 ;  /* 0x0000000c0c0c722b */ /* 0x000fd0000000000c */
[----:B------:R-:W-:-:S08]  /*3270*/  DFMA R12, R6, R12, R6 ;  /* 0x0000000c060c722b */ /* 0x000fd00000000006 */
[----:B------:R-:W-:-:S08]  /*3280*/  DFMA R6, R12, -R2, 1 ;  /* 0x3ff000000c06742b */ /* 0x000fd00000000802 */
[----:B------:R-:W-:-:S08]  /*3290*/  DFMA R6, R12, R6, R12 ;  /* 0x000000060c06722b */ /* 0x000fd0000000000c */
[----:B------:R-:W-:-:S08]  /*32a0*/  DMUL R12, R6, R4 ;  /* 0x00000004060c7228 */ /* 0x000fd00000000000 */
[----:B------:R-:W-:-:S08]  /*32b0*/  DFMA R14, R12, -R2, R4 ;  /* 0x800000020c0e722b */ /* 0x000fd00000000004 */
[----:B------:R-:W-:-:S10]  /*32c0*/  DFMA R6, R6, R14, R12 ;  /* 0x0000000e0606722b */ /* 0x000fd4000000000c */
[----:B------:R-:W-:-:S05]  /*32d0*/  FFMA R12, RZ, R3, R7 ;  /* 0x00000003ff0c7223 */ /* 0x000fca0000000007 */
[----:B------:R-:W-:-:S13]  /*32e0*/  FSETP.GT.AND P0, PT, |R12|, 1.469367938527859385e-39, PT ;  /* 0x001000000c00780b */ /* 0x000fda0003f04200 */
[----:B------:R-:W-:Y:S05]  /*32f0*/  @P0 BRA P2, `(.L_x_77) ;  /* 0x0000000000180947 */ /* 0x000fea0001000000 */
[----:B------:R-:W-:Y:S01]  /*3300*/  IMAD.MOV.U32 R14, RZ, RZ, R4 ;  /* 0x000000ffff0e7224 */ /* 0x000fe200078e0004 */
[----:B------:R-:W-:Y:S01]  /*3310*/  MOV R26, 0x3360 ;  /* 0x00003360001a7802 */ /* 0x000fe20000000f00 */
[----:B------:R-:W-:Y:S02]  /*3320*/  IMAD.MOV.U32 R15, RZ, RZ, R5 ;  /* 0x000000ffff0f7224 */ /* 0x000fe400078e0005 */
[----:B------:R-:W-:Y:S02]  /*3330*/  IMAD.MOV.U32 R12, RZ, RZ, R2 ;  /* 0x000000ffff0c7224 */ /* 0x000fe400078e0002 */
[----:B------:R-:W-:-:S07]  /*3340*/  IMAD.MOV.U32 R13, RZ, RZ, R3 ;  /* 0x000000ffff0d7224 */ /* 0x000fce00078e0003 */
[----:B------:R-:W-:Y:S05]  /*3350*/  CALL.REL.NOINC `($__internal_0_$__cuda_sm20_div_rn_f64_full) ;  /* 0x0000000000f07944 */ /* 0x000fea0003c00000 */
.L_x_77:
[----:B------:R-:W-:Y:S05]  /*3360*/  BSYNC.RECONVERGENT B2 ;  /* 0x0000000000027941 */ /* 0x000fea0003800200 */
.L_x_76:
[----:B------:R-:W-:Y:S01]  /*3370*/  DADD R2, -RZ, -R6 ;  /* 0x00000000ff027229 */ /* 0x000fe20000000906 */
[----:B------:R-:W-:Y:S01]  /*3380*/  UMOV UR4, 0x66666666 ;  /* 0x6666666600047882 */ /* 0x000fe20000000000 */
[----:B------:R-:W-:Y:S01]  /*3390*/  DSETP.GEU.AND P0, PT, R6, RZ, PT ;  /* 0x000000ff0600722a */ /* 0x000fe20003f0e000 */
[----:B------:R-:W-:-:S07]  /*33a0*/  UMOV UR5, 0x3fee6666 ;  /* 0x3fee666600057882 */ /* 0x000fce0000000000 */
[----:B------:R-:W-:Y:S02]  /*33b0*/  FSEL R2, R2, R6, !P0 ;  /* 0x0000000602027208 */ /* 0x000fe40004000000 */
[----:B------:R-:W-:-:S06]  /*33c0*/  FSEL R3, R3, R7, !P0 ;  /* 0x0000000703037208 */ /* 0x000fcc0004000000 */
[----:B------:R-:W-:-:S06]  /*33d0*/  DSETP.GTU.AND P0, PT, R2, UR4, PT ;  /* 0x0000000402007e2a */ /* 0x000fcc000bf0c000 */
[----:B------:R-:W-:-:S06]  /*33e0*/  DSETP.GE.AND P0, PT, R2, RZ, !P0 ;  /* 0x000000ff0200722a */ /* 0x000fcc0004706000 */
[----:B------:R-:W-:-:S08]  /*33f0*/  SEL R6, RZ, 0x1, !P0 ;  /* 0x00000001ff067807 */ /* 0x000fd00004000000 */
.L_x_73:
[----:B------:R-:W-:Y:S05]  /*3400*/  BSYNC.RECONVERGENT B1 ;  /* 0x0000000000017941 */ /* 0x000fea0003800200 */
.L_x_48:
[----:B------:R-:W2:Y:S04]  /*3410*/  LDL R2, [R1] ;  /* 0x0000000001027983 */ /* 0x000ea80000100800 */
[----:B------:R-:W2:Y:S04]  /*3420*/  LDL R3, [R1+0x28] ;  /* 0x0000280001037983 */ /* 0x000ea80000100800 */
[----:B--2---:R0:W-:Y:S02]  /*3430*/  STG.E.64 desc[UR6][R8.64+0x10], R2 ;  /* 0x0000100208007986 */ /* 0x0041e4000c101b06 */
.L_x_14:
[----:B------:R-:W-:Y:S05]  /*3440*/  BSYNC.RECONVERGENT B0 ;  /* 0x0000000000007941 */ /* 0x000fea0003800200 */
.L_x_5:
[----:B------:R-:W-:Y:S05]  /*3450*/  WARPSYNC.ALL ;  /* 0x0000000000007948 */ /* 0x000fea0003800000 */
[----:B---3--:R3:W-:Y:S01]  /*3460*/  STG.E.U8 desc[UR6][R10.64], R6 ;  /* 0x000000060a007986 */ /* 0x0087e2000c101106 */
[----:B------:R-:W-:Y:S05]  /*3470*/  @P1 BRA `(.L_x_78) ;  /* 0xffffffd400041947 */ /* 0x000fea000383ffff */
.L_x_4:
[----:B------:R-:W0:Y:S01]  /*3480*/  LDC R0, c[0x0][0x3b4] ;  /* 0x0000ed00ff007b82 */ /* 0x000e220000000800 */
[----:B------:R-:W0:Y:S02]  /*3490*/  LDCU UR4, c[0x0][0x410] ;  /* 0x00008200ff0477ac */ /* 0x000e240008000800 */
[----:B0-----:R-:W-:-:S13]  /*34a0*/  ISETP.NE.AND P0, PT, R0, UR4, PT ;  /* 0x0000000400007c0c */ /* 0x001fda000bf05270 */
[----:B------:R-:W-:Y:S05]  /*34b0*/  @P0 EXIT ;  /* 0x000000000000094d */ /* 0x000fea0003800000 */
[----:B------:R-:W1:Y:S02]  /*34c0*/  LDCU.64 UR4, c[0x4][URZ] ;  /* 0x01000000ff0477ac */ /* 0x000e640008000a00 */
[----:B-12-45:R-:W-:-:S04]  /*34d0*/  IADD3 R2, P0, PT, R16, UR4, RZ ;  /* 0x0000000410027c10 */ /* 0x036fc8000ff1e0ff */
[----:B------:R-:W-:-:S05]  /*34e0*/  LEA.HI.X.SX32 R3, R16, UR5, 0x1, P0 ;  /* 0x0000000510037c11 */ /* 0x000fca00080f0eff */
[----:B---3--:R-:W2:Y:S01]  /*34f0*/  LDG.E.S8 R7, desc[UR6][R2.64+-0x1] ;  /* 0xffffff0602077981 */ /* 0x008ea2000c1e1300 */
[----:B------:R-:W2:Y:S03]  /*3500*/  LDC.64 R4, c[0x0][0x3f0] ;  /* 0x0000fc00ff047b82 */ /* 0x000ea60000000a00 */
[----:B--2---:R0:W-:Y:S04]  /*3510*/  STG.E.U16 desc[UR6][R4.64], R7 ;  /* 0x0000000704007986 */ /* 0x0041e8000c101506 */
[----:B------:R-:W2:Y:S02]  /*3520*/  LDG.E.U8 R0, desc[UR6][R2.64+-0x1] ;  /* 0xffffff0602007981 */ /* 0x000ea4000c1e1100 */
[----:B--2---:R-:W-:-:S13]  /*3530*/  ISETP.NE.AND P0, PT, R0, RZ, PT ;  /* 0x000000ff0000720c */ /* 0x004fda0003f05270 */
[----:B0-----:R-:W-:Y:S05]  /*3540*/  @P0 EXIT ;  /* 0x000000000000094d */ /* 0x001fea0003800000 */
[----:B------:R-:W0:Y:S01]  /*3550*/  LDC.64 R2, c[0x4][0x8] ;  /* 0x01000200ff027b82 */ /* 0x000e220000000a00 */
[----:B------:R-:W-:Y:S01]  /*3560*/  BSSY.RECONVERGENT B0, `(.L_x_79) ;  /* 0x0000015000007945 */ /* 0x000fe20003800200 */
[----:B------:R-:W-:-:S06]  /*3570*/  IMAD.MOV.U32 R9, RZ, RZ, RZ ;  /* 0x000000ffff097224 */ /* 0x000fcc00078e00ff */
[----:B------:R-:W1:Y:S01]  /*3580*/  LDC.64 R6, c[0x0][0x3f8] ;  /* 0x0000fe00ff067b82 */ /* 0x000e620000000a00 */
[----:B0-----:R-:W-:-:S03]  /*3590*/  IMAD.WIDE R16, R16, 0x18, R2 ;  /* 0x0000001810107825 */ /* 0x001fc600078e0202 */
[----:B------:R-:W-:-:S04]  /*35a0*/  IADD3 R4, P0, PT, R16, -0x18, RZ ;  /* 0xffffffe810047810 */ /* 0x000fc80007f1e0ff */
[----:B------:R-:W-:-:S09]  /*35b0*/  IADD3.X R5, PT, PT, R17, -0x1, RZ, P0, !PT ;  /* 0xffffffff11057810 */ /* 0x000fd200007fe4ff */
.L_x_82:
[----:B------:R-:W-:Y:S01]  /*35c0*/  ISETP.GT.U32.AND P0, PT, R9, 0x1387, PT ;  /* 0x000013870900780c */ /* 0x000fe20003f04070 */
[----:B------:R-:W-:-:S12]  /*35d0*/  BSSY.RECONVERGENT B1, `(.L_x_80) ;  /* 0x0000008000017945 */ /* 0x000fd80003800200 */
[----:B0-----:R-:W-:Y:S05]  /*35e0*/  @P0 BRA `(.L_x_81) ;  /* 0x0000000000180947 */ /* 0x001fea0003800000 */
[----:B------:R-:W2:Y:S01]  /*35f0*/  LD.E R11, desc[UR6][R4.64+0x10] ;  /* 0x00001006040b7980 */ /* 0x000ea2000c101900 */
[----:B------:R-:W-:-:S04]  /*3600*/  IMAD.SHL.U32 R3, R9, 0x2, RZ ;  /* 0x0000000209037824 */ /* 0x000fc800078e00ff */
[----:B-1----:R-:W-:-:S05]  /*3610*/  IMAD.WIDE.U32 R2, R3, 0x4, R6 ;  /* 0x0000000403027825 */ /* 0x002fca00078e0006 */
[----:B--2---:R0:W-:Y:S04]  /*3620*/  STG.E desc[UR6][R2.64], R11 ;  /* 0x0000000b02007986 */ /* 0x0041e8000c101906 */
[----:B------:R-:W2:Y:S04]  /*3630*/  LD.E R13, desc[UR6][R4.64+0x14] ;  /* 0x00001406040d7980 */ /* 0x000ea8000c101900 */
[----:B--2---:R0:W-:Y:S02]  /*3640*/  STG.E desc[UR6][R2.64+0x4], R13 ;  /* 0x0000040d02007986 */ /* 0x0041e4000c101906 */
.L_x_81:
[----:B------:R-:W-:Y:S05]  /*3650*/  BSYNC.RECONVERGENT B1 ;  /* 0x0000000000017941 */ /* 0x000fea0003800200 */
.L_x_80:
[----:B------:R-:W2:Y:S01]  /*3660*/  LD.E.64 R4, desc[UR6][R4.64] ;  /* 0x0000000604047980 */ /* 0x000ea2000c101b00 */
[----:B------:R-:W-:Y:S01]  /*3670*/  VIADD R9, R9, 0x1 ;  /* 0x0000000109097836 */ /* 0x000fe20000000000 */
[----:B--2---:R-:W-:-:S04]  /*3680*/  ISETP.NE.U32.AND P0, PT, R4, RZ, PT ;  /* 0x000000ff0400720c */ /* 0x004fc80003f05070 */
[----:B------:R-:W-:-:S13]  /*3690*/  ISETP.NE.AND.EX P0, PT, R5, RZ, PT, P0 ;  /* 0x000000ff0500720c */ /* 0x000fda0003f05300 */
[----:B------:R-:W-:Y:S05]  /*36a0*/  @P0 BRA `(.L_x_82) ;  /* 0xfffffffc00c40947 */ /* 0x000fea000383ffff */
[----:B------:R-:W-:Y:S05]  /*36b0*/  BSYNC.RECONVERGENT B0 ;  /* 0x0000000000007941 */ /* 0x000fea0003800200 */
.L_x_79:
[----:B0-----:R-:W0:Y:S01]  /*36c0*/  LDC.64 R2, c[0x0][0x408] ;  /* 0x00010200ff027b82 */ /* 0x001e220000000a00 */
[----:B-1----:R-:W-:-:S07]  /*36d0*/  VIMNMX.U32 R7, PT, PT, R9, 0x1388, PT ;  /* 0x0000138809077848 */ /* 0x002fce0003fe0000 */
[----:B------:R-:W1:Y:S01]  /*36e0*/  LDC.64 R4, c[0x0][0x400] ;  /* 0x00010000ff047b82 */ /* 0x000e620000000a00 */
[----:B0-----:R-:W-:Y:S04]  /*36f0*/  STG.E desc[UR6][R2.64], R9 ;  /* 0x0000000902007986 */ /* 0x001fe8000c101906 */
[----:B-1----:R-:W-:Y:S01]  /*3700*/  STG.E desc[UR6][R4.64], R7 ;  /* 0x0000000704007986 */ /* 0x002fe2000c101906 */
[----:B------:R-:W-:Y:S05]  /*3710*/  EXIT ;  /* 0x000000000000794d */ /* 0x000fea0003800000 */
        .weak           $__internal_0_$__cuda_sm20_div_rn_f64_full
        .type           $__internal_0_$__cuda_sm20_div_rn_f64_full,@function
        .size           $__internal_0_$__cuda_sm20_div_rn_f64_full,(.L_x_101 - $__internal_0_$__cuda_sm20_div_rn_f64_full)
$__internal_0_$__cuda_sm20_div_rn_f64_full:
[C---:B------:R-:W-:Y:S01]  /*3720*/  FSETP.GEU.AND P0, PT, |R13|.reuse, 1.469367938527859385e-39, PT ;  /* 0x001000000d00780b */ /* 0x040fe20003f0e200 */
[----:B------:R-:W-:Y:S01]  /*3730*/  IMAD.MOV.U32 R18, RZ, RZ, 0x1 ;  /* 0x00000001ff127424 */ /* 0x000fe200078e00ff */
[----:B------:R-:W-:Y:S01]  /*3740*/  LOP3.LUT R6, R13, 0x800fffff, RZ, 0xc0, !PT ;  /* 0x800fffff0d067812 */ /* 0x000fe200078ec0ff */
[----:B------:R-:W-:Y:S01]  /*3750*/  IMAD.MOV.U32 R28, RZ, RZ, 0x1ca00000 ;  /* 0x1ca00000ff1c7424 */ /* 0x000fe200078e00ff */
[C---:B------:R-:W-:Y:S01]  /*3760*/  FSETP.GEU.AND P3, PT, |R15|.reuse, 1.469367938527859385e-39, PT ;  /* 0x001000000f00780b */ /* 0x040fe20003f6e200 */
[----:B------:R-:W-:Y:S01]  /*3770*/  BSSY.RECONVERGENT B3, `(.L_x_83) ;  /* 0x0000052000037945 */ /* 0x000fe20003800200 */
[----:B------:R-:W-:Y:S01]  /*3780*/  LOP3.LUT R7, R6, 0x3ff00000, RZ, 0xfc, !PT ;  /* 0x3ff0000006077812 */ /* 0x000fe200078efcff */
[----:B------:R-:W-:Y:S01]  /*3790*/  IMAD.MOV.U32 R6, RZ, RZ, R12 ;  /* 0x000000ffff067224 */ /* 0x000fe200078e000c */
[----:B------:R-:W-:Y:S02]  /*37a0*/  LOP3.LUT R27, R15, 0x7ff00000, RZ, 0xc0, !PT ;  /* 0x7ff000000f1b7812 */ /* 0x000fe400078ec0ff */
[----:B------:R-:W-:-:S03]  /*37b0*/  LOP3.LUT R29, R13, 0x7ff00000, RZ, 0xc0, !PT ;  /* 0x7ff000000d1d7812 */ /* 0x000fc600078ec0ff */
[----:B------:R-:W-:Y:S01]  /*37c0*/  @!P0 DMUL R6, R12, 8.98846567431157953865e+307 ;  /* 0x7fe000000c068828 */ /* 0x000fe20000000000 */
[----:B------:R-:W-:-:S03]  /*37d0*/  ISETP.GE.U32.AND P2, PT, R27, R29, PT ;  /* 0x0000001d1b00720c */ /* 0x000fc60003f46070 */
[----:B------:R-:W-:Y:S02]  /*37e0*/  @!P3 LOP3.LUT R20, R13, 0x7ff00000, RZ, 0xc0, !PT ;  /* 0x7ff000000d14b812 */ /* 0x000fe400078ec0ff */
[----:B------:R-:W0:Y:S02]  /*37f0*/  MUFU.RCP64H R19, R7 ;  /* 0x0000000700137308 */ /* 0x000e240000001800 */
[----:B------:R-:W-:Y:S02]  /*3800*/  @!P3 ISETP.GE.U32.AND P4, PT, R27, R20, PT ;  /* 0x000000141b00b20c */ /* 0x000fe40003f86070 */
[----:B------:R-:W-:Y:S02]  /*3810*/  @!P0 LOP3.LUT R29, R7, 0x7ff00000, RZ, 0xc0, !PT ;  /* 0x7ff00000071d8812 */ /* 0x000fe400078ec0ff */
[----:B------:R-:W-:-:S04]  /*3820*/  @!P3 SEL R21, R28, 0x63400000, !P4 ;  /* 0x634000001c15b807 */ /* 0x000fc80006000000 */
[----:B------:R-:W-:-:S04]  /*3830*/  @!P3 LOP3.LUT R24, R21, 0x80000000, R15, 0xf8, !PT ;  /* 0x800000001518b812 */ /* 0x000fc800078ef80f */
[----:B------:R-:W-:Y:S01]  /*3840*/  @!P3 LOP3.LUT R25, R24, 0x100000, RZ, 0xfc, !PT ;  /* 0x001000001819b812 */ /* 0x000fe200078efcff */
[----:B------:R-:W-:Y:S01]  /*3850*/  @!P3 IMAD.MOV.U32 R24, RZ, RZ, RZ ;  /* 0x000000ffff18b224 */ /* 0x000fe200078e00ff */
[----:B0-----:R-:W-:-:S08]  /*3860*/  DFMA R22, R18, -R6, 1 ;  /* 0x3ff000001216742b */ /* 0x001fd00000000806 */
[----:B------:R-:W-:-:S08]  /*3870*/  DFMA R22, R22, R22, R22 ;  /* 0x000000161616722b */ /* 0x000fd00000000016 */
[----:B------:R-:W-:Y:S01]  /*3880*/  DFMA R22, R18, R22, R18 ;  /* 0x000000161216722b */ /* 0x000fe20000000012 */
[----:B------:R-:W-:Y:S01]  /*3890*/  SEL R19, R28, 0x63400000, !P2 ;  /* 0x634000001c137807 */ /* 0x000fe20005000000 */
[----:B------:R-:W-:-:S03]  /*38a0*/  IMAD.MOV.U32 R18, RZ, RZ, R14 ;  /* 0x000000ffff127224 */ /* 0x000fc600078e000e */
[----:B------:R-:W-:-:S03]  /*38b0*/  LOP3.LUT R19, R19, 0x800fffff, R15, 0xf8, !PT ;  /* 0x800fffff13137812 */ /* 0x000fc600078ef80f */
[----:B------:R-:W-:-:S03]  /*38c0*/  DFMA R20, R22, -R6, 1 ;  /* 0x3ff000001614742b */ /* 0x000fc60000000806 */
[----:B------:R-:W-:-:S05]  /*38d0*/  @!P3 DFMA R18, R18, 2, -R24 ;  /* 0x400000001212b82b */ /* 0x000fca0000000818 */
[----:B------:R-:W-:-:S08]  /*38e0*/  DFMA R20, R22, R20, R22 ;  /* 0x000000141614722b */ /* 0x000fd00000000016 */
[----:B------:R-:W-:-:S08]  /*38f0*/  DMUL R22, R20, R18 ;  /* 0x0000001214167228 */ /* 0x000fd00000000000 */
[----:B------:R-:W-:-:S08]  /*3900*/  DFMA R24, R22, -R6, R18 ;  /* 0x800000061618722b */ /* 0x000fd00000000012 */
[----:B------:R-:W-:Y:S01]  /*3910*/  DFMA R24, R20, R24, R22 ;  /* 0x000000181418722b */ /* 0x000fe20000000016 */
[----:B------:R-:W-:Y:S01]  /*3920*/  IMAD.MOV.U32 R22, RZ, RZ, R27 ;  /* 0x000000ffff167224 */ /* 0x000fe200078e001b */
[----:B------:R-:W-:-:S05]  /*3930*/  @!P3 LOP3.LUT R22, R19, 0x7ff00000, RZ, 0xc0, !PT ;  /* 0x7ff000001316b812 */ /* 0x000fca00078ec0ff */
[----:B------:R-:W-:-:S05]  /*3940*/  VIADD R20, R22, 0xffffffff ;  /* 0xffffffff16147836 */ /* 0x000fca0000000000 */
[----:B------:R-:W-:Y:S01]  /*3950*/  ISETP.GT.U32.AND P0, PT, R20, 0x7feffffe, PT ;  /* 0x7feffffe1400780c */ /* 0x000fe20003f04070 */
[----:B------:R-:W-:-:S05]  /*3960*/  VIADD R20, R29, 0xffffffff ;  /* 0xffffffff1d147836 */ /* 0x000fca0000000000 */
[----:B------:R-:W-:-:S13]  /*3970*/  ISETP.GT.U32.OR P0, PT, R20, 0x7feffffe, P0 ;  /* 0x7feffffe1400780c */ /* 0x000fda0000704470 */
[----:B------:R-:W-:Y:S05]  /*3980*/  @P0 BRA `(.L_x_84) ;  /* 0x00000000006c0947 */ /* 0x000fea0003800000 */
[----:B------:R-:W-:-:S04]  /*3990*/  LOP3.LUT R20, R13, 0x7ff00000, RZ, 0xc0, !PT ;  /* 0x7ff000000d147812 */ /* 0x000fc800078ec0ff */
[CC--:B------:R-:W-:Y:S02]  /*39a0*/  VIADDMNMX R14, R27.reuse, -R20.reuse, 0xb9600000, !PT ;  /* 0xb96000001b0e7446 */ /* 0x0c0fe40007800914 */
[----:B------:R-:W-:Y:S02]  /*39b0*/  ISETP.GE.U32.AND P0, PT, R27, R20, PT ;  /* 0x000000141b00720c */ /* 0x000fe40003f06070 */
[----:B------:R-:W-:Y:S02]  /*39c0*/  VIMNMX R14, PT, PT, R14, 0x46a00000, PT ;  /* 0x46a000000e0e7848 */ /* 0x000fe40003fe0100 */
[----:B------:R-:W-:-:S05]  /*39d0*/  SEL R15, R28, 0x63400000, !P0 ;  /* 0x634000001c0f7807 */ /* 0x000fca0004000000 */
[----:B------:R-:W-:Y:S02]  /*39e0*/  IMAD.IADD R22, R14, 0x1, -R15 ;  /* 0x000000010e167824 */ /* 0x000fe400078e0a0f */
[----:B------:R-:W-:Y:S02]  /*39f0*/  IMAD.MOV.U32 R14, RZ, RZ, RZ ;  /* 0x000000ffff0e7224 */ /* 0x000fe400078e00ff */
[----:B------:R-:W-:-:S06]  /*3a00*/  VIADD R15, R22, 0x7fe00000 ;  /* 0x7fe00000160f7836 */ /* 0x000fcc0000000000 */
[----:B------:R-:W-:-:S10]  /*3a10*/  DMUL R20, R24, R14 ;  /* 0x0000000e18147228 */ /* 0x000fd40000000000 */
[----:B------:R-:W-:-:S13]  /*3a20*/  FSETP.GTU.AND P0, PT, |R21|, 1.469367938527859385e-39, PT ;  /* 0x001000001500780b */ /* 0x000fda0003f0c200 */
[----:B------:R-:W-:Y:S05]  /*3a30*/  @P0 BRA `(.L_x_85) ;  /* 0x0000000000940947 */ /* 0x000fea0003800000 */
[----:B------:R-:W-:Y:S01]  /*3a40*/  DFMA R6, R24, -R6, R18 ;  /* 0x800000061806722b */ /* 0x000fe20000000012 */
[----:B------:R-:W-:-:S09]  /*3a50*/  IMAD.MOV.U32 R14, RZ, RZ, RZ ;  /* 0x000000ffff0e7224 */ /* 0x000fd200078e00ff */
[C---:B------:R-:W-:Y:S02]  /*3a60*/  FSETP.NEU.AND P0, PT, R7.reuse, RZ, PT ;  /* 0x000000ff0700720b */ /* 0x040fe40003f0d000 */
[----:B------:R-:W-:-:S04]  /*3a70*/  LOP3.LUT R13, R7, 0x80000000, R13, 0x48, !PT ;  /* 0x80000000070d7812 */ /* 0x000fc800078e480d */
[----:B------:R-:W-:-:S07]  /*3a80*/  LOP3.LUT R15, R13, R15, RZ, 0xfc, !PT ;  /* 0x0000000f0d0f7212 */ /* 0x000fce00078efcff */
[----:B------:R-:W-:Y:S05]  /*3a90*/  @!P0 BRA `(.L_x_85) ;  /* 0x00000000007c8947 */ /* 0x000fea0003800000 */
[----:B------:R-:W-:Y:S01]  /*3aa0*/  IMAD.MOV R7, RZ, RZ, -R22 ;  /* 0x000000ffff077224 */ /* 0x000fe200078e0a16 */
[----:B------:R-:W-:Y:S01]  /*3ab0*/  DMUL.RP R14, R24, R14 ;  /* 0x0000000e180e7228 */ /* 0x000fe20000008000 */
[----:B------:R-:W-:-:S06]  /*3ac0*/  IMAD.MOV.U32 R6, RZ, RZ, RZ ;  /* 0x000000ffff067224 */ /* 0x000fcc00078e00ff */
[----:B------:R-:W-:-:S03]  /*3ad0*/  DFMA R6, R20, -R6, R24 ;  /* 0x800000061406722b */ /* 0x000fc60000000018 */
[----:B------:R-:W-:-:S03]  /*3ae0*/  LOP3.LUT R13, R15, R13, RZ, 0x3c, !PT ;  /* 0x0000000d0f0d7212 */ /* 0x000fc600078e3cff */
[----:B------:R-:W-:-:S04]  /*3af0*/  IADD3 R6, PT, PT, -R22, -0x43300000, RZ ;  /* 0xbcd0000016067810 */ /* 0x000fc80007ffe1ff */
[----:B------:R-:W-:-:S04]  /*3b00*/  FSETP.NEU.AND P0, PT, |R7|, R6, PT ;  /* 0x000000060700720b */ /* 0x000fc80003f0d200 */
[----:B------:R-:W-:Y:S02]  /*3b10*/  FSEL R20, R14, R20, !P0 ;  /* 0x000000140e147208 */ /* 0x000fe40004000000 */
[----:B------:R-:W-:Y:S01]  /*3b20*/  FSEL R21, R13, R21, !P0 ;  /* 0x000000150d157208 */ /* 0x000fe20004000000 */
[----:B------:R-:W-:Y:S06]  /*3b30*/  BRA `(.L_x_85) ;  /* 0x0000000000547947 */ /* 0x000fec0003800000 */
.L_x_84:
[----:B------:R-:W-:-:S14]  /*3b40*/  DSETP.NAN.AND P0, PT, R14, R14, PT ;  /* 0x0000000e0e00722a */ /* 0x000fdc0003f08000 */
[----:B------:R-:W-:Y:S05]  /*3b50*/  @P0 BRA `(.L_x_86) ;  /* 0x0000000000440947 */ /* 0x000fea0003800000 */
[----:B------:R-:W-:-:S14]  /*3b60*/  DSETP.NAN.AND P0, PT, R12, R12, PT ;  /* 0x0000000c0c00722a */ /* 0x000fdc0003f08000 */
[----:B------:R-:W-:Y:S05]  /*3b70*/  @P0 BRA `(.L_x_87) ;  /* 0x0000000000300947 */ /* 0x000fea0003800000 */
[----:B------:R-:W-:Y:S01]  /*3b80*/  ISETP.NE.AND P0, PT, R22, R29, PT ;  /* 0x0000001d1600720c */ /* 0x000fe20003f05270 */
[----:B------:R-:W-:Y:S02]  /*3b90*/  IMAD.MOV.U32 R20, RZ, RZ, 0x0 ;  /* 0x00000000ff147424 */ /* 0x000fe400078e00ff */
[----:B------:R-:W-:-:S10]  /*3ba0*/  IMAD.MOV.U32 R21, RZ, RZ, -0x80000 ;  /* 0xfff80000ff157424 */ /* 0x000fd400078e00ff */
[----:B------:R-:W-:Y:S05]  /*3bb0*/  @!P0 BRA `(.L_x_85) ;  /* 0x0000000000348947 */ /* 0x000fea0003800000 */
[----:B------:R-:W-:Y:S02]  /*3bc0*/  ISETP.NE.AND P0, PT, R22, 0x7ff00000, PT ;  /* 0x7ff000001600780c */ /* 0x000fe40003f05270 */
[----:B------:R-:W-:Y:S02]  /*3bd0*/  LOP3.LUT R21, R15, 0x80000000, R13, 0x48, !PT ;  /* 0x800000000f157812 */ /* 0x000fe400078e480d */
[----:B------:R-:W-:-:S13]  /*3be0*/  ISETP.EQ.OR P0, PT, R29, RZ, !P0 ;  /* 0x000000ff1d00720c */ /* 0x000fda0004702670 */
[----:B------:R-:W-:Y:S01]  /*3bf0*/  @P0 LOP3.LUT R6, R21, 0x7ff00000, RZ, 0xfc, !PT ;  /* 0x7ff0000015060812 */ /* 0x000fe200078efcff */
[----:B------:R-:W-:Y:S02]  /*3c00*/  @!P0 IMAD.MOV.U32 R20, RZ, RZ, RZ ;  /* 0x000000ffff148224 */ /* 0x000fe400078e00ff */
[----:B------:R-:W-:Y:S02]  /*3c10*/  @P0 IMAD.MOV.U32 R20, RZ, RZ, RZ ;  /* 0x000000ffff140224 */ /* 0x000fe400078e00ff */
[----:B------:R-:W-:Y:S01]  /*3c20*/  @P0 IMAD.MOV.U32 R21, RZ, RZ, R6 ;  /* 0x000000ffff150224 */ /* 0x000fe200078e0006 */
[----:B------:R-:W-:Y:S06]  /*3c30*/  BRA `(.L_x_85) ;  /* 0x0000000000147947 */ /* 0x000fec0003800000 */
.L_x_87:
[----:B------:R-:W-:Y:S01]  /*3c40*/  LOP3.LUT R21, R13, 0x80000, RZ, 0xfc, !PT ;  /* 0x000800000d157812 */ /* 0x000fe200078efcff */
[----:B------:R-:W-:Y:S01]  /*3c50*/  IMAD.MOV.U32 R20, RZ, RZ, R12 ;  /* 0x000000ffff147224 */ /* 0x000fe200078e000c */
[----:B------:R-:W-:Y:S06]  /*3c60*/  BRA `(.L_x_85) ;  /* 0x0000000000087947 */ /* 0x000fec0003800000 */
.L_x_86:
[----:B------:R-:W-:Y:S01]  /*3c70*/  LOP3.LUT R21, R15, 0x80000, RZ, 0xfc, !PT ;  /* 0x000800000f157812 */ /* 0x000fe200078efcff */
[----:B------:R-:W-:-:S07]  /*3c80*/  IMAD.MOV.U32 R20, RZ, RZ, R14 ;  /* 0x000000ffff147224 */ /* 0x000fce00078e000e */
.L_x_85:
[----:B------:R-:W-:Y:S05]  /*3c90*/  BSYNC.RECONVERGENT B3 ;  /* 0x0000000000037941 */ /* 0x000fea0003800200 */
.L_x_83:
[----:B------:R-:W-:Y:S02]  /*3ca0*/  IMAD.MOV.U32 R27, RZ, RZ, 0x0 ;  /* 0x00000000ff1b7424 */ /* 0x000fe400078e00ff */
[----:B------:R-:W-:Y:S02]  /*3cb0*/  IMAD.MOV.U32 R6, RZ, RZ, R20 ;  /* 0x000000ffff067224 */ /* 0x000fe400078e0014 */
[----:B------:R-:W-:Y:S01]  /*3cc0*/  IMAD.MOV.U32 R7, RZ, RZ, R21 ;  /* 0x000000ffff077224 */ /* 0x000fe200078e0015 */
[----:B------:R-:W-:Y:S06]  /*3cd0*/  RET.REL.NODEC R26 `(evaluation) ;  /* 0xffffffc01ac87950 */ /* 0x000fec0003c3ffff */
.L_x_88:
[----:B------:R-:W-:-:S00]  /*3ce0*/  BRA `(.L_x_88) ;  /* 0xfffffffc00fc7947 */ /* 0x000fc0000383ffff */
[----:B------:R-:W-:-:S00]  /*3cf0*/  NOP ;  /* 0x0000000000007918 */ /* 0x000fc00000000000 */
        /* <DEDUP_REMOVED lines=8> */
.L_x_101:


//--------------------- .nv.shared.reserved.0     --------------------------
	.section	.nv.shared.reserved.0,"aw",@nobits
	.weak		__nv_reservedSMEM_offset_0_alias
	.size		__nv_reservedSMEM_offset_0_alias, 0, 64
	.other		__nv_reservedSMEM_offset_0_alias,@"STO_CUDA_RESERVED_SHARED STV_DEFAULT"
__nv_reservedSMEM_offset_0_alias:
	.zero		0
	.zero		64


//--------------------- .nv.global                --------------------------
	.section	.nv.global,"aw",@nobits
	.align	8
.nv.global:
	.type		links,@object
	.size		links,(truth_values - links)
links:
	.zero		72000000
	.type		truth_values,@object
	.size		truth_values,(.L_0 - truth_values)
truth_values:
	.zero		3000000
.L_0:


//--------------------- .nv.constant0.evaluation  --------------------------
	.section	.nv.constant0.evaluation,"a",@progbits
	.sectionflags	@""
	.align	4
.nv.constant0.evaluation:
	.zero		1048


//--------------------- SYMBOLS --------------------------

	.type		.nv.reservedSmem.offset0,@object
	.size		.nv.reservedSmem.offset0,0x4
